	.target	sm_90a

	.elftype	@"ET_EXEC"


//--------------------- .note.nv.tkinfo           --------------------------
	.section	.note.nv.tkinfo,"",@"SHT_NOTE"
	.sectionflags	@"SHF_NOTE_NV_TKINFO"
	.tkinfo
        /*0018*/ 	.word	0x00000002
        /*0030*/ 	.string	""
        /*0030*/ 	.string	"ptxas"
        /*0030*/ 	.string	"Cuda compilation tools, release 13.0, V13.0.88"
        /*0030*/ 	.string	"Build cuda_13.0.r13.0/compiler.36424714_0"
        /*0030*/ 	.string	"-arch sm_90a -m 64 "



//--------------------- .note.nv.cuinfo           --------------------------
	.section	.note.nv.cuinfo,"",@"SHT_NOTE"
	.sectionflags	@"SHF_NOTE_NV_CUINFO"
        /*0018*/ 	.short	0x0002
        /*001a*/ 	.short	0x005a
        /*001c*/ 	.short	0x0082
	.zero		2


//--------------------- .nv.info                  --------------------------
	.section	.nv.info,"",@"SHT_CUDA_INFO"
	.align	4


	//----- nvinfo : EIATTR_REGCOUNT
	.align		4
        /*0000*/ 	.byte	0x04, 0x2f
        /*0002*/ 	.short	(.L_12 - .L_11)
	.align		4
.L_11:
        /*0004*/ 	.word	index@(_ZN7cutlass13device_kernelINS_4gemm6kernel13GemmUniversalIN4cute5tupleIJiiiiEEENS1_10collective13CollectiveMmaINS1_43MainloopSm90TmaGmmaWarpSpecializedSparseFP8ILi12ENS5_IJNS4_1CILi2EEENSA_ILi1EEESC_EEENS1_35KernelTmaWarpSpecializedCooperativeEEENS5_IJNSA_ILi256EEENSA_ILi128EEENSA_ILi64EEEEEENS_12float_e4m3_tENS5_IJNS4_6LayoutINS5_IJiNS5_IJSB_iEEEiEEENS5_IJlNS5_IJSC_SB_EEElEEEEENSL_INS5_IJNS5_IJSI_iEEESR_iEEENS5_IJNS5_IJSI_NSA_ILi4096EEEEEENS5_IJSC_lEEElEEEEEEEESK_NS5_IJlSC_lEEENS4_8TiledMMAINS4_8MMA_AtomIJNS4_4SM904GMMA6SPARSE32GMMA_64x128x64_F32E4M3E4M3_SS_TNILNS13_7ScaleInE1ELS16_1ELNS13_9SparseSelE0EEEEEENSL_ISD_NS5_IJSC_NSA_ILi0EEES1A_EEEEENS5_IJNS4_10UnderscoreES1D_S1D_EEEEENS4_13SM90_TMA_LOADENS4_14ComposedLayoutINS4_7SwizzleILi1ELi4ELi3EEENS4_25smem_sparse_ptr_flag_bitsILi2ELi8EEENSL_INS5_IJNS5_IJSC_NSA_ILi8EEEEEENS5_IJSB_NSA_ILi32EEEEEEEEENS5_IJNS5_IJS1A_SI_EEESO_EEEEEEEvNS4_8identityENS4_23SM90_TMA_LOAD_MULTICASTENS1H_INS1I_ILi2ELi4ELi3EEENS4_18smem_ptr_flag_bitsILi8EEENSL_INS5_IJS1M_SI_EEENS5_IJSI_SC_EEEEEEEvS1V_EENS_8epilogue10collective6detail29Sm90TmaWarpSpecializedAdapterINS26_15DefaultEpilogueIfNS5_IJSC_llEEES2A_NS25_6thread17LinearCombinationIfLi1EffLNS2B_9ScaleType4KindE0ELNS_15FloatRoundStyleE2EfEENS1_15EpilogueDefaultEEEEEvvEEEEvNT_6ParamsE)
        /*0008*/ 	.word	0x000000a8


	//----- nvinfo : EIATTR_FRAME_SIZE
	.align		4
.L_12:
        /*000c*/ 	.byte	0x04, 0x11
        /*000e*/ 	.short	(.L_14 - .L_13)
	.align		4
.L_13:
        /*0010*/ 	.word	index@(_ZN7cutlass13device_kernelINS_4gemm6kernel13GemmUniversalIN4cute5tupleIJiiiiEEENS1_10collective13CollectiveMmaINS1_43MainloopSm90TmaGmmaWarpSpecializedSparseFP8ILi12ENS5_IJNS4_1CILi2EEENSA_ILi1EEESC_EEENS1_35KernelTmaWarpSpecializedCooperativeEEENS5_IJNSA_ILi256EEENSA_ILi128EEENSA_ILi64EEEEEENS_12float_e4m3_tENS5_IJNS4_6LayoutINS5_IJiNS5_IJSB_iEEEiEEENS5_IJlNS5_IJSC_SB_EEElEEEEENSL_INS5_IJNS5_IJSI_iEEESR_iEEENS5_IJNS5_IJSI_NSA_ILi4096EEEEEENS5_IJSC_lEEElEEEEEEEESK_NS5_IJlSC_lEEENS4_8TiledMMAINS4_8MMA_AtomIJNS4_4SM904GMMA6SPARSE32GMMA_64x128x64_F32E4M3E4M3_SS_TNILNS13_7ScaleInE1ELS16_1ELNS13_9SparseSelE0EEEEEENSL_ISD_NS5_IJSC_NSA_ILi0EEES1A_EEEEENS5_IJNS4_10UnderscoreES1D_S1D_EEEEENS4_13SM90_TMA_LOADENS4_14ComposedLayoutINS4_7SwizzleILi1ELi4ELi3EEENS4_25smem_sparse_ptr_flag_bitsILi2ELi8EEENSL_INS5_IJNS5_IJSC_NSA_ILi8EEEEEENS5_IJSB_NSA_ILi32EEEEEEEEENS5_IJNS5_IJS1A_SI_EEESO_EEEEEEEvNS4_8identityENS4_23SM90_TMA_LOAD_MULTICASTENS1H_INS1I_ILi2ELi4ELi3EEENS4_18smem_ptr_flag_bitsILi8EEENSL_INS5_IJS1M_SI_EEENS5_IJSI_SC_EEEEEEEvS1V_EENS_8epilogue10collective6detail29Sm90TmaWarpSpecializedAdapterINS26_15DefaultEpilogueIfNS5_IJSC_llEEES2A_NS25_6thread17LinearCombinationIfLi1EffLNS2B_9ScaleType4KindE0ELNS_15FloatRoundStyleE2EfEENS1_15EpilogueDefaultEEEEEvvEEEEvNT_6ParamsE)
        /*0014*/ 	.word	0x00000128


	//----- nvinfo : EIATTR_MIN_STACK_SIZE
	.align		4
.L_14:
        /*0018*/ 	.byte	0x04, 0x12
        /*001a*/ 	.short	(.L_16 - .L_15)
	.align		4
.L_15:
        /*001c*/ 	.word	index@(_ZN7cutlass13device_kernelINS_4gemm6kernel13GemmUniversalIN4cute5tupleIJiiiiEEENS1_10collective13CollectiveMmaINS1_43MainloopSm90TmaGmmaWarpSpecializedSparseFP8ILi12ENS5_IJNS4_1CILi2EEENSA_ILi1EEESC_EEENS1_35KernelTmaWarpSpecializedCooperativeEEENS5_IJNSA_ILi256EEENSA_ILi128EEENSA_ILi64EEEEEENS_12float_e4m3_tENS5_IJNS4_6LayoutINS5_IJiNS5_IJSB_iEEEiEEENS5_IJlNS5_IJSC_SB_EEElEEEEENSL_INS5_IJNS5_IJSI_iEEESR_iEEENS5_IJNS5_IJSI_NSA_ILi4096EEEEEENS5_IJSC_lEEElEEEEEEEESK_NS5_IJlSC_lEEENS4_8TiledMMAINS4_8MMA_AtomIJNS4_4SM904GMMA6SPARSE32GMMA_64x128x64_F32E4M3E4M3_SS_TNILNS13_7ScaleInE1ELS16_1ELNS13_9SparseSelE0EEEEEENSL_ISD_NS5_IJSC_NSA_ILi0EEES1A_EEEEENS5_IJNS4_10UnderscoreES1D_S1D_EEEEENS4_13SM90_TMA_LOADENS4_14ComposedLayoutINS4_7SwizzleILi1ELi4ELi3EEENS4_25smem_sparse_ptr_flag_bitsILi2ELi8EEENSL_INS5_IJNS5_IJSC_NSA_ILi8EEEEEENS5_IJSB_NSA_ILi32EEEEEEEEENS5_IJNS5_IJS1A_SI_EEESO_EEEEEEEvNS4_8identityENS4_23SM90_TMA_LOAD_MULTICASTENS1H_INS1I_ILi2ELi4ELi3EEENS4_18smem_ptr_flag_bitsILi8EEENSL_INS5_IJS1M_SI_EEENS5_IJSI_SC_EEEEEEEvS1V_EENS_8epilogue10collective6detail29Sm90TmaWarpSpecializedAdapterINS26_15DefaultEpilogueIfNS5_IJSC_llEEES2A_NS25_6thread17LinearCombinationIfLi1EffLNS2B_9ScaleType4KindE0ELNS_15FloatRoundStyleE2EfEENS1_15EpilogueDefaultEEEEEvvEEEEvNT_6ParamsE)
        /*0020*/ 	.word	0x00000128
.L_16:


//--------------------- .nv.compat                --------------------------
	.section	.nv.compat,"",@"SHT_CUDA_COMPAT_INFO"
	.align	4
        /*0000*/ 	.byte	0x02, 0x09, 0x01, 0x00, 0x02, 0x02, 0x04, 0x00, 0x02, 0x05, 0x05, 0x00, 0x03, 0x07, 0x01, 0x01
        /*0010*/ 	.byte	0x02, 0x03, 0x01, 0x00, 0x02, 0x06, 0x01, 0x00, 0x04, 0x0b, 0x08, 0x00, 0x00, 0x00, 0x00, 0x00
        /*0020*/ 	.byte	0x00, 0x00, 0x00, 0x00


//--------------------- .nv.info._ZN7cutlass13device_kernelINS_4gemm6kernel13GemmUniversalIN4cute5tupleIJiiiiEEENS1_10collective13CollectiveMmaINS1_43MainloopSm90TmaGmmaWarpSpecializedSparseFP8ILi12ENS5_IJNS4_1CILi2EEENSA_ILi1EEESC_EEENS1_35KernelTmaWarpSpecializedCooperativeEEENS5_IJNSA_ILi256EEENSA_ILi128EEENSA_ILi64EEEEEENS_12float_e4m3_tENS5_IJNS4_6LayoutINS5_IJiNS5_IJSB_iEEEiEEENS5_IJlNS5_IJSC_SB_EEElEEEEENSL_INS5_IJNS5_IJSI_iEEESR_iEEENS5_IJNS5_IJSI_NSA_ILi4096EEEEEENS5_IJSC_lEEElEEEEEEEESK_NS5_IJlSC_lEEENS4_8TiledMMAINS4_8MMA_AtomIJNS4_4SM904GMMA6SPARSE32GMMA_64x128x64_F32E4M3E4M3_SS_TNILNS13_7ScaleInE1ELS16_1ELNS13_9SparseSelE0EEEEEENSL_ISD_NS5_IJSC_NSA_ILi0EEES1A_EEEEENS5_IJNS4_10UnderscoreES1D_S1D_EEEEENS4_13SM90_TMA_LOADENS4_14ComposedLayoutINS4_7SwizzleILi1ELi4ELi3EEENS4_25smem_sparse_ptr_flag_bitsILi2ELi8EEENSL_INS5_IJNS5_IJSC_NSA_ILi8EEEEEENS5_IJSB_NSA_ILi32EEEEEEEEENS5_IJNS5_IJS1A_SI_EEESO_EEEEEEEvNS4_8identityENS4_23SM90_TMA_LOAD_MULTICASTENS1H_INS1I_ILi2ELi4ELi3EEENS4_18smem_ptr_flag_bitsILi8EEENSL_INS5_IJS1M_SI_EEENS5_IJSI_SC_EEEEEEEvS1V_EENS_8epilogue10collective6detail29Sm90TmaWarpSpecializedAdapterINS26_15DefaultEpilogueIfNS5_IJSC_llEEES2A_NS25_6thread17LinearCombinationIfLi1EffLNS2B_9ScaleType4KindE0ELNS_15FloatRoundStyleE2EfEENS1_15EpilogueDefaultEEEEEvvEEEEvNT_6ParamsE --------------------------
	.section	.nv.info._ZN7cutlass13device_kernelINS_4gemm6kernel13GemmUniversalIN4cute5tupleIJiiiiEEENS1_10collective13CollectiveMmaINS1_43MainloopSm90TmaGmmaWarpSpecializedSparseFP8ILi12ENS5_IJNS4_1CILi2EEENSA_ILi1EEESC_EEENS1_35KernelTmaWarpSpecializedCooperativeEEENS5_IJNSA_ILi256EEENSA_ILi128EEENSA_ILi64EEEEEENS_12float_e4m3_tENS5_IJNS4_6LayoutINS5_IJiNS5_IJSB_iEEEiEEENS5_IJlNS5_IJSC_SB_EEElEEEEENSL_INS5_IJNS5_IJSI_iEEESR_iEEENS5_IJNS5_IJSI_NSA_ILi4096EEEEEENS5_IJSC_lEEElEEEEEEEESK_NS5_IJlSC_lEEENS4_8TiledMMAINS4_8MMA_AtomIJNS4_4SM904GMMA6SPARSE32GMMA_64x128x64_F32E4M3E4M3_SS_TNILNS13_7ScaleInE1ELS16_1ELNS13_9SparseSelE0EEEEEENSL_ISD_NS5_IJSC_NSA_ILi0EEES1A_EEEEENS5_IJNS4_10UnderscoreES1D_S1D_EEEEENS4_13SM90_TMA_LOADENS4_14ComposedLayoutINS4_7SwizzleILi1ELi4ELi3EEENS4_25smem_sparse_ptr_flag_bitsILi2ELi8EEENSL_INS5_IJNS5_IJSC_NSA_ILi8EEEEEENS5_IJSB_NSA_ILi32EEEEEEEEENS5_IJNS5_IJS1A_SI_EEESO_EEEEEEEvNS4_8identityENS4_23SM90_TMA_LOAD_MULTICASTENS1H_INS1I_ILi2ELi4ELi3EEENS4_18smem_ptr_flag_bitsILi8EEENSL_INS5_IJS1M_SI_EEENS5_IJSI_SC_EEEEEEEvS1V_EENS_8epilogue10collective6detail29Sm90TmaWarpSpecializedAdapterINS26_15DefaultEpilogueIfNS5_IJSC_llEEES2A_NS25_6thread17LinearCombinationIfLi1EffLNS2B_9ScaleType4KindE0ELNS_15FloatRoundStyleE2EfEENS1_15EpilogueDefaultEEEEEvvEEEEvNT_6ParamsE,"",@"SHT_CUDA_INFO"
	.sectionflags	@""
	.align	4


	//----- nvinfo : EIATTR_CUDA_API_VERSION
	.align		4
        /*0000*/ 	.byte	0x04, 0x37
        /*0002*/ 	.short	(.L_18 - .L_17)
.L_17:
        /*0004*/ 	.word	0x00000082


	//----- nvinfo : EIATTR_KPARAM_INFO
	.align		4
.L_18:
        /*0008*/ 	.byte	0x04, 0x17
        /*000a*/ 	.short	(.L_20 - .L_19)
.L_19:
        /*000c*/ 	.word	0x00000000
        /*0010*/ 	.short	0x0000
        /*0012*/ 	.short	0x0070
        /*0014*/ 	.byte	0x00, 0xf0, 0x01, 0x14


	//----- nvinfo : EIATTR_SPARSE_MMA_MASK
	.align		4
.L_20:
        /*0018*/ 	.byte	0x03, 0x50
        /*001a*/ 	.short	0x0001


	//----- nvinfo : EIATTR_MAXREG_COUNT
	.align		4
        /*001c*/ 	.byte	0x03, 0x1b
        /*001e*/ 	.short	0x00a8


	//----- nvinfo : EIATTR_NUM_BARRIERS
	.align		4
        /*0020*/ 	.byte	0x02, 0x4c
        /*0022*/ 	.byte	0x01
	.zero		1


	//----- nvinfo : EIATTR_ANNOTATIONS
	.align		4
        /*0024*/ 	.byte	0x04, 0x55
        /*0026*/ 	.short	(.L_22 - .L_21)


	//   ....[0]....
.L_21:
        /*0028*/ 	.word	0x00000001
        /*002c*/ 	.byte	0x80, 0x08, 0x00, 0x00, 0x01, 0x00, 0x00, 0x00, 0x30, 0x09, 0x00, 0x00, 0x01, 0x00, 0x00, 0x00
        /* <DEDUP_REMOVED lines=226> */
        /*0e5c*/ 	.byte	0xc0, 0xe7, 0x00, 0x00


	//----- nvinfo : EIATTR_MERCURY_ISA_VERSION
	.align		4
.L_22:
        /*0e60*/ 	.byte	0x03, 0x5f
        /*0e62*/ 	.short	0x0101


	//----- nvinfo : EIATTR_INT_WARP_WIDE_INSTR_OFFSETS
	.align		4
        /*0e64*/ 	.byte	0x04, 0x31
        /*0e66*/ 	.short	(.L_24 - .L_23)


	//   ....[0]....
.L_23:
        /*0e68*/ 	.word	0x000006a0


	//   ....[1]....
        /*0e6c*/ 	.word	0x000006c0


	//   ....[2]....
        /*0e70*/ 	.word	0x00000840


	//----- nvinfo : EIATTR_COOP_GROUP_MASK_REGIDS
	.align		4
.L_24:
        /*0e74*/ 	.byte	0x04, 0x29
        /*0e76*/ 	.short	(.L_26 - .L_25)


	//   ....[0]....
.L_25:
        /*0e78*/ 	.word	0xffffffff


	//   ....[1]....
        /*0e7c*/ 	.word	0xffffffff


	//   ....[2]....
        /*0e80*/ 	.word	0xffffffff


	//   ....[3]....
        /*0e84*/ 	.word	0xffffffff


	//   ....[4]....
        /*0e88*/ 	.word	0xffffffff


	//   ....[5]....
        /*0e8c*/ 	.word	0xffffffff


	//----- nvinfo : EIATTR_COOP_GROUP_INSTR_OFFSETS
	.align		4
.L_26:
        /*0e90*/ 	.byte	0x04, 0x28
        /*0e92*/ 	.short	(.L_28 - .L_27)


	//   ....[0]....
.L_27:
        /*0e94*/ 	.word	0x00000070


	//   ....[1]....
        /*0e98*/ 	.word	0x00000080


	//   ....[2]....
        /*0e9c*/ 	.word	0x000001d0


	//   ....[3]....
        /*0ea0*/ 	.word	0x00000530


	//   ....[4]....
        /*0ea4*/ 	.word	0x000009a0


	//   ....[5]....
        /*0ea8*/ 	.word	0x00001a10


	//----- nvinfo : EIATTR_REG_RECONFIG
	.align		4
.L_28:
        /*0eac*/ 	.byte	0x01, 0x54
	.zero		2


	//----- nvinfo : EIATTR_MBARRIER_INSTR_OFFSETS
	.align		4
        /*0eb0*/ 	.byte	0x04, 0x39
        /*0eb2*/ 	.short	(.L_30 - .L_29)


	//   ....[0]....
.L_29:
        /*0eb4*/ 	.word	0x00000370
        /*0eb8*/ 	.word	0x000000ff
        /*0ebc*/ 	.word	0x00000000
        /*0ec0*/ 	.short	0x0100
        /*0ec2*/ 	.byte	0x09
	.zero		1


	//   ....[1]....
        /*0ec4*/ 	.word	0x00000380
        /*0ec8*/ 	.word	0x000000ff
        /*0ecc*/ 	.word	0x00000060
        /*0ed0*/ 	.short	0x0100
        /*0ed2*/ 	.byte	0x09
	.zero		1


	//   ....[2]....
        /*0ed4*/ 	.word	0x00000390
        /*0ed8*/ 	.word	0x000000ff
        /*0edc*/ 	.word	0x00000008
        /*0ee0*/ 	.short	0x0100
        /*0ee2*/ 	.byte	0x09
	.zero		1


	//   ....[3]....
        /*0ee4*/ 	.word	0x000003a0
        /*0ee8*/ 	.word	0x000000ff
        /*0eec*/ 	.word	0x00000068
        /*0ef0*/ 	.short	0x0100
        /*0ef2*/ 	.byte	0x09
	.zero		1


	//   ....[4]....
        /*0ef4*/ 	.word	0x000003b0
        /*0ef8*/ 	.word	0x000000ff
        /*0efc*/ 	.word	0x00000010
        /*0f00*/ 	.short	0x0100
        /*0f02*/ 	.byte	0x09
	.zero		1


	//   ....[5]....
        /*0f04*/ 	.word	0x000003c0
        /*0f08*/ 	.word	0x000000ff
        /*0f0c*/ 	.word	0x00000070
        /*0f10*/ 	.short	0x0100
        /*0f12*/ 	.byte	0x09
	.zero		1


	//   ....[6]....
        /*0f14*/ 	.word	0x000003d0
        /*0f18*/ 	.word	0x000000ff
        /*0f1c*/ 	.word	0x00000018
        /*0f20*/ 	.short	0x0100
        /*0f22*/ 	.byte	0x09
	.zero		1


	//   ....[7]....
        /*0f24*/ 	.word	0x000003e0
        /*0f28*/ 	.word	0x000000ff
        /*0f2c*/ 	.word	0x00000078
        /*0f30*/ 	.short	0x0100
        /*0f32*/ 	.byte	0x09
	.zero		1


	//   ....[8]....
        /*0f34*/ 	.word	0x000003f0
        /*0f38*/ 	.word	0x000000ff
        /*0f3c*/ 	.word	0x00000020
        /*0f40*/ 	.short	0x0100
        /*0f42*/ 	.byte	0x09
	.zero		1


	//   ....[9]....
        /*0f44*/ 	.word	0x00000400
        /*0f48*/ 	.word	0x000000ff
        /*0f4c*/ 	.word	0x00000080
        /*0f50*/ 	.short	0x0100
        /*0f52*/ 	.byte	0x09
	.zero		1


	//   ....[10]....
        /*0f54*/ 	.word	0x00000410
        /*0f58*/ 	.word	0x000000ff
        /*0f5c*/ 	.word	0x00000028
        /*0f60*/ 	.short	0x0100
        /*0f62*/ 	.byte	0x09
	.zero		1


	//   ....[11]....
        /*0f64*/ 	.word	0x00000420
        /*0f68*/ 	.word	0x000000ff
        /*0f6c*/ 	.word	0x00000088
        /*0f70*/ 	.short	0x0100
        /*0f72*/ 	.byte	0x09
	.zero		1


	//   ....[12]....
        /*0f74*/ 	.word	0x00000430
        /*0f78*/ 	.word	0x000000ff
        /*0f7c*/ 	.word	0x00000030
        /*0f80*/ 	.short	0x0100
        /*0f82*/ 	.byte	0x09
	.zero		1


	//   ....[13]....
        /*0f84*/ 	.word	0x00000440
        /*0f88*/ 	.word	0x000000ff
        /*0f8c*/ 	.word	0x00000090
        /*0f90*/ 	.short	0x0100
        /*0f92*/ 	.byte	0x09
	.zero		1


	//   ....[14]....
        /*0f94*/ 	.word	0x00000450
        /*0f98*/ 	.word	0x000000ff
        /*0f9c*/ 	.word	0x00000038
        /*0fa0*/ 	.short	0x0100
        /*0fa2*/ 	.byte	0x09
	.zero		1


	//   ....[15]....
        /*0fa4*/ 	.word	0x00000460
        /*0fa8*/ 	.word	0x000000ff
        /*0fac*/ 	.word	0x00000098
        /*0fb0*/ 	.short	0x0100
        /*0fb2*/ 	.byte	0x09
	.zero		1


	//   ....[16]....
        /*0fb4*/ 	.word	0x00000470
        /*0fb8*/ 	.word	0x000000ff
        /*0fbc*/ 	.word	0x00000040
        /*0fc0*/ 	.short	0x0100
        /*0fc2*/ 	.byte	0x09
	.zero		1


	//   ....[17]....
        /*0fc4*/ 	.word	0x00000480
        /*0fc8*/ 	.word	0x000000ff
        /*0fcc*/ 	.word	0x000000a0
        /*0fd0*/ 	.short	0x0100
        /*0fd2*/ 	.byte	0x09
	.zero		1


	//   ....[18]....
        /*0fd4*/ 	.word	0x00000490
        /*0fd8*/ 	.word	0x000000ff
        /*0fdc*/ 	.word	0x00000048
        /*0fe0*/ 	.short	0x0100
        /*0fe2*/ 	.byte	0x09
	.zero		1


	//   ....[19]....
        /*0fe4*/ 	.word	0x000004a0
        /*0fe8*/ 	.word	0x000000ff
        /*0fec*/ 	.word	0x000000a8
        /*0ff0*/ 	.short	0x0100
        /*0ff2*/ 	.byte	0x09
	.zero		1


	//   ....[20]....
        /*0ff4*/ 	.word	0x000004b0
        /*0ff8*/ 	.word	0x000000ff
        /*0ffc*/ 	.word	0x00000050
        /*1000*/ 	.short	0x0100
        /*1002*/ 	.byte	0x09
	.zero		1


	//   ....[21]....
        /*1004*/ 	.word	0x000004c0
        /*1008*/ 	.word	0x000000ff
        /*100c*/ 	.word	0x000000b0
        /*1010*/ 	.short	0x0100
        /*1012*/ 	.byte	0x09
	.zero		1


	//   ....[22]....
        /*1014*/ 	.word	0x000004d0
        /*1018*/ 	.word	0x000000ff
        /*101c*/ 	.word	0x00000058
        /*1020*/ 	.short	0x0100
        /*1022*/ 	.byte	0x09
	.zero		1


	//   ....[23]....
        /*1024*/ 	.word	0x000004e0
        /*1028*/ 	.word	0x000000ff
        /*102c*/ 	.word	0x000000b8
        /*1030*/ 	.short	0x0100
        /*1032*/ 	.byte	0x09
	.zero		1


	//   ....[24]....
        /*1034*/ 	.word	0x000008d0
        /*1038*/ 	.word	0x000000ff
        /*103c*/ 	.word	0x000000d0
        /*1040*/ 	.short	0x0100
        /*1042*/ 	.byte	0x06
	.zero		1


	//   ....[25]....
        /*1044*/ 	.word	0x00000940
        /*1048*/ 	.word	0x000000ff
        /*104c*/ 	.word	0x000000d8
        /*1050*/ 	.short	0x0100
        /*1052*/ 	.byte	0x06
	.zero		1


	//   ....[26]....
        /*1054*/ 	.word	0x00001fd0
        /*1058*/ 	.word	0x000000ff
        /*105c*/ 	.word	0x00000000
        /*1060*/ 	.short	0x010a
        /*1062*/ 	.byte	0x08
	.zero		1


	//   ....[27]....
        /*1064*/ 	.word	0x00002010
        /*1068*/ 	.word	0x000000ff
        /*106c*/ 	.word	0x00000000
        /*1070*/ 	.short	0x010a
        /*1072*/ 	.byte	0x08
	.zero		1


	//   ....[28]....
        /*1074*/ 	.word	0x000031a0
        /*1078*/ 	.word	0x00000098
        /*107c*/ 	.word	0x00000000
        /*1080*/ 	.short	0x0101
        /*1082*/ 	.byte	0x3f
	.zero		1


	//   ....[29]....
        /*1084*/ 	.word	0x0000e280
        /*1088*/ 	.word	0x0000000b
        /*108c*/ 	.word	0x00000060
        /*1090*/ 	.short	0x010a
        /*1092*/ 	.byte	0x3f
	.zero		1


	//   ....[30]....
        /*1094*/ 	.word	0x0000e700
        /*1098*/ 	.word	0x00000004
        /*109c*/ 	.word	0x000000d8
        /*10a0*/ 	.short	0x0101
        /*10a2*/ 	.byte	0x3f
	.zero		1


	//   ....[31]....
        /*10a4*/ 	.word	0x0000ee80
        /*10a8*/ 	.word	0x00000007
        /*10ac*/ 	.word	0x00000000
        /*10b0*/ 	.short	0x010a
        /*10b2*/ 	.byte	0x3f
	.zero		1


	//   ....[32]....
        /*10b4*/ 	.word	0x0000ef00
        /*10b8*/ 	.word	0x00000009
        /*10bc*/ 	.word	0x00000000
        /*10c0*/ 	.short	0x010a
        /*10c2*/ 	.byte	0x3f
	.zero		1


	//   ....[33]....
        /*10c4*/ 	.word	0x0000ef90
        /*10c8*/ 	.word	0x00000006
        /*10cc*/ 	.word	0x00000000
        /*10d0*/ 	.short	0x010a
        /*10d2*/ 	.byte	0x3f
	.zero		1


	//   ....[34]....
        /*10d4*/ 	.word	0x0000f020
        /*10d8*/ 	.word	0x00000009
        /*10dc*/ 	.word	0x00000000
        /*10e0*/ 	.short	0x010a
        /*10e2*/ 	.byte	0x3f
	.zero		1


	//   ....[35]....
        /*10e4*/ 	.word	0x0000f0b0
        /*10e8*/ 	.word	0x00000006
        /*10ec*/ 	.word	0x00000000
        /*10f0*/ 	.short	0x010a
        /*10f2*/ 	.byte	0x3f
	.zero		1


	//   ....[36]....
        /*10f4*/ 	.word	0x0000f140
        /*10f8*/ 	.word	0x00000009
        /*10fc*/ 	.word	0x00000000
        /*1100*/ 	.short	0x010a
        /*1102*/ 	.byte	0x3f
	.zero		1


	//   ....[37]....
        /*1104*/ 	.word	0x0000f1d0
        /*1108*/ 	.word	0x00000006
        /*110c*/ 	.word	0x00000000
        /*1110*/ 	.short	0x010a
        /*1112*/ 	.byte	0x3f
	.zero		1


	//   ....[38]....
        /*1114*/ 	.word	0x0000f260
        /*1118*/ 	.word	0x00000009
        /*111c*/ 	.word	0x00000000
        /*1120*/ 	.short	0x010a
        /*1122*/ 	.byte	0x3f
	.zero		1


	//   ....[39]....
        /*1124*/ 	.word	0x0000f2f0
        /*1128*/ 	.word	0x00000006
        /*112c*/ 	.word	0x00000000
        /*1130*/ 	.short	0x010a
        /*1132*/ 	.byte	0x3f
	.zero		1


	//   ....[40]....
        /*1134*/ 	.word	0x0000f380
        /*1138*/ 	.word	0x00000009
        /*113c*/ 	.word	0x00000000
        /*1140*/ 	.short	0x010a
        /*1142*/ 	.byte	0x3f
	.zero		1


	//   ....[41]....
        /*1144*/ 	.word	0x0000f410
        /*1148*/ 	.word	0x00000006
        /*114c*/ 	.word	0x00000000
        /*1150*/ 	.short	0x010a
        /*1152*/ 	.byte	0x3f
	.zero		1


	//   ....[42]....
        /*1154*/ 	.word	0x0000f4a0
        /*1158*/ 	.word	0x00000003
        /*115c*/ 	.word	0x00000000
        /*1160*/ 	.short	0x010a
        /*1162*/ 	.byte	0x3f
	.zero		1


	//   ....[43]....
        /*1164*/ 	.word	0x0000f510
        /*1168*/ 	.word	0x00000099
        /*116c*/ 	.word	0x00000000
        /*1170*/ 	.short	0x010a
        /*1172*/ 	.byte	0x3f
	.zero		1


	//   ....[44]....
        /*1174*/ 	.word	0x0000f5e0
        /*1178*/ 	.word	0x0000000b
        /*117c*/ 	.word	0x00000060
        /*1180*/ 	.short	0x010a
        /*1182*/ 	.byte	0x3f
	.zero		1


	//   ....[45]....
        /*1184*/ 	.word	0x0000f6b0
        /*1188*/ 	.word	0x00000007
        /*118c*/ 	.word	0x00000000
        /*1190*/ 	.short	0x010a
        /*1192*/ 	.byte	0x3f
	.zero		1


	//   ....[46]....
        /*1194*/ 	.word	0x0000f700
        /*1198*/ 	.word	0x00000009
        /*119c*/ 	.word	0x00000000
        /*11a0*/ 	.short	0x010a
        /*11a2*/ 	.byte	0x3f
	.zero		1


	//   ....[47]....
        /*11a4*/ 	.word	0x0000f750
        /*11a8*/ 	.word	0x00000006
        /*11ac*/ 	.word	0x00000000
        /*11b0*/ 	.short	0x010a
        /*11b2*/ 	.byte	0x3f
	.zero		1


	//   ....[48]....
        /*11b4*/ 	.word	0x0000f7a0
        /*11b8*/ 	.word	0x00000009
        /*11bc*/ 	.word	0x00000000
        /*11c0*/ 	.short	0x010a
        /*11c2*/ 	.byte	0x3f
	.zero		1


	//   ....[49]....
        /*11c4*/ 	.word	0x0000f7f0
        /*11c8*/ 	.word	0x00000006
        /*11cc*/ 	.word	0x00000000
        /*11d0*/ 	.short	0x010a
        /*11d2*/ 	.byte	0x3f
	.zero		1


	//   ....[50]....
        /*11d4*/ 	.word	0x0000f840
        /*11d8*/ 	.word	0x00000009
        /*11dc*/ 	.word	0x00000000
        /*11e0*/ 	.short	0x010a
        /*11e2*/ 	.byte	0x3f
	.zero		1


	//   ....[51]....
        /*11e4*/ 	.word	0x0000f890
        /*11e8*/ 	.word	0x00000006
        /*11ec*/ 	.word	0x00000000
        /*11f0*/ 	.short	0x010a
        /*11f2*/ 	.byte	0x3f
	.zero		1


	//   ....[52]....
        /*11f4*/ 	.word	0x0000f8e0
        /*11f8*/ 	.word	0x00000009
        /*11fc*/ 	.word	0x00000000
        /*1200*/ 	.short	0x010a
        /*1202*/ 	.byte	0x3f
	.zero		1


	//   ....[53]....
        /*1204*/ 	.word	0x0000f930
        /*1208*/ 	.word	0x00000006
        /*120c*/ 	.word	0x00000000
        /*1210*/ 	.short	0x010a
        /*1212*/ 	.byte	0x3f
	.zero		1


	//   ....[54]....
        /*1214*/ 	.word	0x0000f980
        /*1218*/ 	.word	0x00000009
        /*121c*/ 	.word	0x00000000
        /*1220*/ 	.short	0x010a
        /*1222*/ 	.byte	0x3f
	.zero		1


	//   ....[55]....
        /*1224*/ 	.word	0x0000f9d0
        /*1228*/ 	.word	0x00000006
        /*122c*/ 	.word	0x00000000
        /*1230*/ 	.short	0x010a
        /*1232*/ 	.byte	0x3f
	.zero		1


	//----- nvinfo : EIATTR_NUM_MBARRIERS
	.align		4
.L_30:
        /*1234*/ 	.byte	0x03, 0x38
        /*1236*/ 	.short	0x001a


	//----- nvinfo : EIATTR_EXIT_INSTR_OFFSETS
	.align		4
        /*1238*/ 	.byte	0x04, 0x1c
        /*123a*/ 	.short	(.L_32 - .L_31)


	//   ....[0]....
.L_31:
        /*123c*/ 	.word	0x00000b30


	//   ....[1]....
        /*1240*/ 	.word	0x000013c0


	//   ....[2]....
        /*1244*/ 	.word	0x0000d950


	//   ....[3]....
        /*1248*/ 	.word	0x0000dee0


	//   ....[4]....
        /*124c*/ 	.word	0x0000f4f0


	//----- nvinfo : EIATTR_MAX_THREADS
	.align		4
.L_32:
        /*1250*/ 	.byte	0x04, 0x05
        /*1252*/ 	.short	(.L_34 - .L_33)
.L_33:
        /*1254*/ 	.word	0x00000180
        /*1258*/ 	.word	0x00000001
        /*125c*/ 	.word	0x00000001


	//----- nvinfo : EIATTR_CRS_STACK_SIZE
	.align		4
.L_34:
        /*1260*/ 	.byte	0x04, 0x1e
        /*1262*/ 	.short	(.L_36 - .L_35)
.L_35:
        /*1264*/ 	.word	0x00000000


	//----- nvinfo : EIATTR_CBANK_PARAM_SIZE
	.align		4
.L_36:
        /*1268*/ 	.byte	0x03, 0x19
        /*126a*/ 	.short	0x0570


	//----- nvinfo : EIATTR_PARAM_CBANK
	.align		4
        /*126c*/ 	.byte	0x04, 0x0a
        /*126e*/ 	.short	(.L_38 - .L_37)
	.align		4
.L_37:
        /*1270*/ 	.word	index@(.nv.constant0._ZN7cutlass13device_kernelINS_4gemm6kernel13GemmUniversalIN4cute5tupleIJiiiiEEENS1_10collective13CollectiveMmaINS1_43MainloopSm90TmaGmmaWarpSpecializedSparseFP8ILi12ENS5_IJNS4_1CILi2EEENSA_ILi1EEESC_EEENS1_35KernelTmaWarpSpecializedCooperativeEEENS5_IJNSA_ILi256EEENSA_ILi128EEENSA_ILi64EEEEEENS_12float_e4m3_tENS5_IJNS4_6LayoutINS5_IJiNS5_IJSB_iEEEiEEENS5_IJlNS5_IJSC_SB_EEElEEEEENSL_INS5_IJNS5_IJSI_iEEESR_iEEENS5_IJNS5_IJSI_NSA_ILi4096EEEEEENS5_IJSC_lEEElEEEEEEEESK_NS5_IJlSC_lEEENS4_8TiledMMAINS4_8MMA_AtomIJNS4_4SM904GMMA6SPARSE32GMMA_64x128x64_F32E4M3E4M3_SS_TNILNS13_7ScaleInE1ELS16_1ELNS13_9SparseSelE0EEEEEENSL_ISD_NS5_IJSC_NSA_ILi0EEES1A_EEEEENS5_IJNS4_10UnderscoreES1D_S1D_EEEEENS4_13SM90_TMA_LOADENS4_14ComposedLayoutINS4_7SwizzleILi1ELi4ELi3EEENS4_25smem_sparse_ptr_flag_bitsILi2ELi8EEENSL_INS5_IJNS5_IJSC_NSA_ILi8EEEEEENS5_IJSB_NSA_ILi32EEEEEEEEENS5_IJNS5_IJS1A_SI_EEESO_EEEEEEEvNS4_8identityENS4_23SM90_TMA_LOAD_MULTICASTENS1H_INS1I_ILi2ELi4ELi3EEENS4_18smem_ptr_flag_bitsILi8EEENSL_INS5_IJS1M_SI_EEENS5_IJSI_SC_EEEEEEEvS1V_EENS_8epilogue10collective6detail29Sm90TmaWarpSpecializedAdapterINS26_15DefaultEpilogueIfNS5_IJSC_llEEES2A_NS25_6thread17LinearCombinationIfLi1EffLNS2B_9ScaleType4KindE0ELNS_15FloatRoundStyleE2EfEENS1_15EpilogueDefaultEEEEEvvEEEEvNT_6ParamsE)
        /*1274*/ 	.short	0x0210
        /*1276*/ 	.short	0x0570


	//----- nvinfo : EIATTR_SW_WAR
	.align		4
.L_38:
        /*1278*/ 	.byte	0x04, 0x36
        /*127a*/ 	.short	(.L_40 - .L_39)
.L_39:
        /*127c*/ 	.word	0x00000008
.L_40:


//--------------------- .nv.callgraph             --------------------------
	.section	.nv.callgraph,"",@"SHT_CUDA_CALLGRAPH"
	.align	4
	.sectionentsize	8
	.align		4
        /*0000*/ 	.word	0x00000000
	.align		4
        /*0004*/ 	.word	0xffffffff
	.align		4
        /*0008*/ 	.word	0x00000000
	.align		4
        /*000c*/ 	.word	0xfffffffe
	.align		4
        /*0010*/ 	.word	0x00000000
	.align		4
        /*0014*/ 	.word	0xfffffffd
	.align		4
        /*0018*/ 	.word	0x00000000
	.align		4
        /*001c*/ 	.word	0xfffffffc


//--------------------- .nv.constant4             --------------------------
	.section	.nv.constant4,"a",@progbits
	.align	8
	.align		8
.nv.constant4:
        /*0000*/ 	.dword	_ZN39_INTERNAL_7eede5d3_4_k_cu_03e372f1_27844cuda3std3__45__cpo5beginE
	.align		8
        /*0008*/ 	.dword	_ZN39_INTERNAL_7eede5d3_4_k_cu_03e372f1_27844cuda3std3__45__cpo3endE
	.align		8
        /*0010*/ 	.dword	_ZN39_INTERNAL_7eede5d3_4_k_cu_03e372f1_27844cuda3std3__45__cpo6cbeginE
	.align		8
        /*0018*/ 	.dword	_ZN39_INTERNAL_7eede5d3_4_k_cu_03e372f1_27844cuda3std3__45__cpo4cendE
	.align		8
        /*0020*/ 	.dword	_ZN39_INTERNAL_7eede5d3_4_k_cu_03e372f1_27844cuda3std3__441_GLOBAL__N__7eede5d3_4_k_cu_03e372f1_27846ignoreE
	.align		8
        /*0028*/ 	.dword	_ZN39_INTERNAL_7eede5d3_4_k_cu_03e372f1_27844cuda3std3__419piecewise_constructE
	.align		8
        /*0030*/ 	.dword	_ZN39_INTERNAL_7eede5d3_4_k_cu_03e372f1_27844cuda3std3__48in_placeE
	.align		8
        /*0038*/ 	.dword	_ZN39_INTERNAL_7eede5d3_4_k_cu_03e372f1_27844cuda3std6ranges3__45__cpo4swapE
	.align		8
        /*0040*/ 	.dword	_ZN39_INTERNAL_7eede5d3_4_k_cu_03e372f1_27844cuda3std6ranges3__45__cpo9iter_moveE
	.align		8
        /*0048*/ 	.dword	_ZN39_INTERNAL_7eede5d3_4_k_cu_03e372f1_27844cute7productE
	.align		8
        /*0050*/ 	.dword	_ZN39_INTERNAL_7eede5d3_4_k_cu_03e372f1_27844cute1_E


//--------------------- .text._ZN7cutlass13device_kernelINS_4gemm6kernel13GemmUniversalIN4cute5tupleIJiiiiEEENS1_10collective13CollectiveMmaINS1_43MainloopSm90TmaGmmaWarpSpecializedSparseFP8ILi12ENS5_IJNS4_1CILi2EEENSA_ILi1EEESC_EEENS1_35KernelTmaWarpSpecializedCooperativeEEENS5_IJNSA_ILi256EEENSA_ILi128EEENSA_ILi64EEEEEENS_12float_e4m3_tENS5_IJNS4_6LayoutINS5_IJiNS5_IJSB_iEEEiEEENS5_IJlNS5_IJSC_SB_EEElEEEEENSL_INS5_IJNS5_IJSI_iEEESR_iEEENS5_IJNS5_IJSI_NSA_ILi4096EEEEEENS5_IJSC_lEEElEEEEEEEESK_NS5_IJlSC_lEEENS4_8TiledMMAINS4_8MMA_AtomIJNS4_4SM904GMMA6SPARSE32GMMA_64x128x64_F32E4M3E4M3_SS_TNILNS13_7ScaleInE1ELS16_1ELNS13_9SparseSelE0EEEEEENSL_ISD_NS5_IJSC_NSA_ILi0EEES1A_EEEEENS5_IJNS4_10UnderscoreES1D_S1D_EEEEENS4_13SM90_TMA_LOADENS4_14ComposedLayoutINS4_7SwizzleILi1ELi4ELi3EEENS4_25smem_sparse_ptr_flag_bitsILi2ELi8EEENSL_INS5_IJNS5_IJSC_NSA_ILi8EEEEEENS5_IJSB_NSA_ILi32EEEEEEEEENS5_IJNS5_IJS1A_SI_EEESO_EEEEEEEvNS4_8identityENS4_23SM90_TMA_LOAD_MULTICASTENS1H_INS1I_ILi2ELi4ELi3EEENS4_18smem_ptr_flag_bitsILi8EEENSL_INS5_IJS1M_SI_EEENS5_IJSI_SC_EEEEEEEvS1V_EENS_8epilogue10collective6detail29Sm90TmaWarpSpecializedAdapterINS26_15DefaultEpilogueIfNS5_IJSC_llEEES2A_NS25_6thread17LinearCombinationIfLi1EffLNS2B_9ScaleType4KindE0ELNS_15FloatRoundStyleE2EfEENS1_15EpilogueDefaultEEEEEvvEEEEvNT_6ParamsE --------------------------
	.section	.text._ZN7cutlass13device_kernelINS_4gemm6kernel13GemmUniversalIN4cute5tupleIJiiiiEEENS1_10collective13CollectiveMmaINS1_43MainloopSm90TmaGmmaWarpSpecializedSparseFP8ILi12ENS5_IJNS4_1CILi2EEENSA_ILi1EEESC_EEENS1_35KernelTmaWarpSpecializedCooperativeEEENS5_IJNSA_ILi256EEENSA_ILi128EEENSA_ILi64EEEEEENS_12float_e4m3_tENS5_IJNS4_6LayoutINS5_IJiNS5_IJSB_iEEEiEEENS5_IJlNS5_IJSC_SB_EEElEEEEENSL_INS5_IJNS5_IJSI_iEEESR_iEEENS5_IJNS5_IJSI_NSA_ILi4096EEEEEENS5_IJSC_lEEElEEEEEEEESK_NS5_IJlSC_lEEENS4_8TiledMMAINS4_8MMA_AtomIJNS4_4SM904GMMA6SPARSE32GMMA_64x128x64_F32E4M3E4M3_SS_TNILNS13_7ScaleInE1ELS16_1ELNS13_9SparseSelE0EEEEEENSL_ISD_NS5_IJSC_NSA_ILi0EEES1A_EEEEENS5_IJNS4_10UnderscoreES1D_S1D_EEEEENS4_13SM90_TMA_LOADENS4_14ComposedLayoutINS4_7SwizzleILi1ELi4ELi3EEENS4_25smem_sparse_ptr_flag_bitsILi2ELi8EEENSL_INS5_IJNS5_IJSC_NSA_ILi8EEEEEENS5_IJSB_NSA_ILi32EEEEEEEEENS5_IJNS5_IJS1A_SI_EEESO_EEEEEEEvNS4_8identityENS4_23SM90_TMA_LOAD_MULTICASTENS1H_INS1I_ILi2ELi4ELi3EEENS4_18smem_ptr_flag_bitsILi8EEENSL_INS5_IJS1M_SI_EEENS5_IJSI_SC_EEEEEEEvS1V_EENS_8epilogue10collective6detail29Sm90TmaWarpSpecializedAdapterINS26_15DefaultEpilogueIfNS5_IJSC_llEEES2A_NS25_6thread17LinearCombinationIfLi1EffLNS2B_9ScaleType4KindE0ELNS_15FloatRoundStyleE2EfEENS1_15EpilogueDefaultEEEEEvvEEEEvNT_6ParamsE,"ax",@progbits
	.align	128
.text._ZN7cutlass13device_kernelINS_4gemm6kernel13GemmUniversalIN4cute5tupleIJiiiiEEENS1_10collective13CollectiveMmaINS1_43MainloopSm90TmaGmmaWarpSpecializedSparseFP8ILi12ENS5_IJNS4_1CILi2EEENSA_ILi1EEESC_EEENS1_35KernelTmaWarpSpecializedCooperativeEEENS5_IJNSA_ILi256EEENSA_ILi128EEENSA_ILi64EEEEEENS_12float_e4m3_tENS5_IJNS4_6LayoutINS5_IJiNS5_IJSB_iEEEiEEENS5_IJlNS5_IJSC_SB_EEElEEEEENSL_INS5_IJNS5_IJSI_iEEESR_iEEENS5_IJNS5_IJSI_NSA_ILi4096EEEEEENS5_IJSC_lEEElEEEEEEEESK_NS5_IJlSC_lEEENS4_8TiledMMAINS4_8MMA_AtomIJNS4_4SM904GMMA6SPARSE32GMMA_64x128x64_F32E4M3E4M3_SS_TNILNS13_7ScaleInE1ELS16_1ELNS13_9SparseSelE0EEEEEENSL_ISD_NS5_IJSC_NSA_ILi0EEES1A_EEEEENS5_IJNS4_10UnderscoreES1D_S1D_EEEEENS4_13SM90_TMA_LOADENS4_14ComposedLayoutINS4_7SwizzleILi1ELi4ELi3EEENS4_25smem_sparse_ptr_flag_bitsILi2ELi8EEENSL_INS5_IJNS5_IJSC_NSA_ILi8EEEEEENS5_IJSB_NSA_ILi32EEEEEEEEENS5_IJNS5_IJS1A_SI_EEESO_EEEEEEEvNS4_8identityENS4_23SM90_TMA_LOAD_MULTICASTENS1H_INS1I_ILi2ELi4ELi3EEENS4_18smem_ptr_flag_bitsILi8EEENSL_INS5_IJS1M_SI_EEENS5_IJSI_SC_EEEEEEEvS1V_EENS_8epilogue10collective6detail29Sm90TmaWarpSpecializedAdapterINS26_15DefaultEpilogueIfNS5_IJSC_llEEES2A_NS25_6thread17LinearCombinationIfLi1EffLNS2B_9ScaleType4KindE0ELNS_15FloatRoundStyleE2EfEENS1_15EpilogueDefaultEEEEEvvEEEEvNT_6ParamsE:
        .type           _ZN7cutlass13device_kernelINS_4gemm6kernel13GemmUniversalIN4cute5tupleIJiiiiEEENS1_10collective13CollectiveMmaINS1_43MainloopSm90TmaGmmaWarpSpecializedSparseFP8ILi12ENS5_IJNS4_1CILi2EEENSA_ILi1EEESC_EEENS1_35KernelTmaWarpSpecializedCooperativeEEENS5_IJNSA_ILi256EEENSA_ILi128EEENSA_ILi64EEEEEENS_12float_e4m3_tENS5_IJNS4_6LayoutINS5_IJiNS5_IJSB_iEEEiEEENS5_IJlNS5_IJSC_SB_EEElEEEEENSL_INS5_IJNS5_IJSI_iEEESR_iEEENS5_IJNS5_IJSI_NSA_ILi4096EEEEEENS5_IJSC_lEEElEEEEEEEESK_NS5_IJlSC_lEEENS4_8TiledMMAINS4_8MMA_AtomIJNS4_4SM904GMMA6SPARSE32GMMA_64x128x64_F32E4M3E4M3_SS_TNILNS13_7ScaleInE1ELS16_1ELNS13_9SparseSelE0EEEEEENSL_ISD_NS5_IJSC_NSA_ILi0EEES1A_EEEEENS5_IJNS4_10UnderscoreES1D_S1D_EEEEENS4_13SM90_TMA_LOADENS4_14ComposedLayoutINS4_7SwizzleILi1ELi4ELi3EEENS4_25smem_sparse_ptr_flag_bitsILi2ELi8EEENSL_INS5_IJNS5_IJSC_NSA_ILi8EEEEEENS5_IJSB_NSA_ILi32EEEEEEEEENS5_IJNS5_IJS1A_SI_EEESO_EEEEEEEvNS4_8identityENS4_23SM90_TMA_LOAD_MULTICASTENS1H_INS1I_ILi2ELi4ELi3EEENS4_18smem_ptr_flag_bitsILi8EEENSL_INS5_IJS1M_SI_EEENS5_IJSI_SC_EEEEEEEvS1V_EENS_8epilogue10collective6detail29Sm90TmaWarpSpecializedAdapterINS26_15DefaultEpilogueIfNS5_IJSC_llEEES2A_NS25_6thread17LinearCombinationIfLi1EffLNS2B_9ScaleType4KindE0ELNS_15FloatRoundStyleE2EfEENS1_15EpilogueDefaultEEEEEvvEEEEvNT_6ParamsE,@function
        .size           _ZN7cutlass13device_kernelINS_4gemm6kernel13GemmUniversalIN4cute5tupleIJiiiiEEENS1_10collective13CollectiveMmaINS1_43MainloopSm90TmaGmmaWarpSpecializedSparseFP8ILi12ENS5_IJNS4_1CILi2EEENSA_ILi1EEESC_EEENS1_35KernelTmaWarpSpecializedCooperativeEEENS5_IJNSA_ILi256EEENSA_ILi128EEENSA_ILi64EEEEEENS_12float_e4m3_tENS5_IJNS4_6LayoutINS5_IJiNS5_IJSB_iEEEiEEENS5_IJlNS5_IJSC_SB_EEElEEEEENSL_INS5_IJNS5_IJSI_iEEESR_iEEENS5_IJNS5_IJSI_NSA_ILi4096EEEEEENS5_IJSC_lEEElEEEEEEEESK_NS5_IJlSC_lEEENS4_8TiledMMAINS4_8MMA_AtomIJNS4_4SM904GMMA6SPARSE32GMMA_64x128x64_F32E4M3E4M3_SS_TNILNS13_7ScaleInE1ELS16_1ELNS13_9SparseSelE0EEEEEENSL_ISD_NS5_IJSC_NSA_ILi0EEES1A_EEEEENS5_IJNS4_10UnderscoreES1D_S1D_EEEEENS4_13SM90_TMA_LOADENS4_14ComposedLayoutINS4_7SwizzleILi1ELi4ELi3EEENS4_25smem_sparse_ptr_flag_bitsILi2ELi8EEENSL_INS5_IJNS5_IJSC_NSA_ILi8EEEEEENS5_IJSB_NSA_ILi32EEEEEEEEENS5_IJNS5_IJS1A_SI_EEESO_EEEEEEEvNS4_8identityENS4_23SM90_TMA_LOAD_MULTICASTENS1H_INS1I_ILi2ELi4ELi3EEENS4_18smem_ptr_flag_bitsILi8EEENSL_INS5_IJS1M_SI_EEENS5_IJSI_SC_EEEEEEEvS1V_EENS_8epilogue10collective6detail29Sm90TmaWarpSpecializedAdapterINS26_15DefaultEpilogueIfNS5_IJSC_llEEES2A_NS25_6thread17LinearCombinationIfLi1EffLNS2B_9ScaleType4KindE0ELNS_15FloatRoundStyleE2EfEENS1_15EpilogueDefaultEEEEEvvEEEEvNT_6ParamsE,(.L_x_335 - _ZN7cutlass13device_kernelINS_4gemm6kernel13GemmUniversalIN4cute5tupleIJiiiiEEENS1_10collective13CollectiveMmaINS1_43MainloopSm90TmaGmmaWarpSpecializedSparseFP8ILi12ENS5_IJNS4_1CILi2EEENSA_ILi1EEESC_EEENS1_35KernelTmaWarpSpecializedCooperativeEEENS5_IJNSA_ILi256EEENSA_ILi128EEENSA_ILi64EEEEEENS_12float_e4m3_tENS5_IJNS4_6LayoutINS5_IJiNS5_IJSB_iEEEiEEENS5_IJlNS5_IJSC_SB_EEElEEEEENSL_INS5_IJNS5_IJSI_iEEESR_iEEENS5_IJNS5_IJSI_NSA_ILi4096EEEEEENS5_IJSC_lEEElEEEEEEEESK_NS5_IJlSC_lEEENS4_8TiledMMAINS4_8MMA_AtomIJNS4_4SM904GMMA6SPARSE32GMMA_64x128x64_F32E4M3E4M3_SS_TNILNS13_7ScaleInE1ELS16_1ELNS13_9SparseSelE0EEEEEENSL_ISD_NS5_IJSC_NSA_ILi0EEES1A_EEEEENS5_IJNS4_10UnderscoreES1D_S1D_EEEEENS4_13SM90_TMA_LOADENS4_14ComposedLayoutINS4_7SwizzleILi1ELi4ELi3EEENS4_25smem_sparse_ptr_flag_bitsILi2ELi8EEENSL_INS5_IJNS5_IJSC_NSA_ILi8EEEEEENS5_IJSB_NSA_ILi32EEEEEEEEENS5_IJNS5_IJS1A_SI_EEESO_EEEEEEEvNS4_8identityENS4_23SM90_TMA_LOAD_MULTICASTENS1H_INS1I_ILi2ELi4ELi3EEENS4_18smem_ptr_flag_bitsILi8EEENSL_INS5_IJS1M_SI_EEENS5_IJSI_SC_EEEEEEEvS1V_EENS_8epilogue10collective6detail29Sm90TmaWarpSpecializedAdapterINS26_15DefaultEpilogueIfNS5_IJSC_llEEES2A_NS25_6thread17LinearCombinationIfLi1EffLNS2B_9ScaleType4KindE0ELNS_15FloatRoundStyleE2EfEENS1_15EpilogueDefaultEEEEEvvEEEEvNT_6ParamsE)
        .other          _ZN7cutlass13device_kernelINS_4gemm6kernel13GemmUniversalIN4cute5tupleIJiiiiEEENS1_10collective13CollectiveMmaINS1_43MainloopSm90TmaGmmaWarpSpecializedSparseFP8ILi12ENS5_IJNS4_1CILi2EEENSA_ILi1EEESC_EEENS1_35KernelTmaWarpSpecializedCooperativeEEENS5_IJNSA_ILi256EEENSA_ILi128EEENSA_ILi64EEEEEENS_12float_e4m3_tENS5_IJNS4_6LayoutINS5_IJiNS5_IJSB_iEEEiEEENS5_IJlNS5_IJSC_SB_EEElEEEEENSL_INS5_IJNS5_IJSI_iEEESR_iEEENS5_IJNS5_IJSI_NSA_ILi4096EEEEEENS5_IJSC_lEEElEEEEEEEESK_NS5_IJlSC_lEEENS4_8TiledMMAINS4_8MMA_AtomIJNS4_4SM904GMMA6SPARSE32GMMA_64x128x64_F32E4M3E4M3_SS_TNILNS13_7ScaleInE1ELS16_1ELNS13_9SparseSelE0EEEEEENSL_ISD_NS5_IJSC_NSA_ILi0EEES1A_EEEEENS5_IJNS4_10UnderscoreES1D_S1D_EEEEENS4_13SM90_TMA_LOADENS4_14ComposedLayoutINS4_7SwizzleILi1ELi4ELi3EEENS4_25smem_sparse_ptr_flag_bitsILi2ELi8EEENSL_INS5_IJNS5_IJSC_NSA_ILi8EEEEEENS5_IJSB_NSA_ILi32EEEEEEEEENS5_IJNS5_IJS1A_SI_EEESO_EEEEEEEvNS4_8identityENS4_23SM90_TMA_LOAD_MULTICASTENS1H_INS1I_ILi2ELi4ELi3EEENS4_18smem_ptr_flag_bitsILi8EEENSL_INS5_IJS1M_SI_EEENS5_IJSI_SC_EEEEEEEvS1V_EENS_8epilogue10collective6detail29Sm90TmaWarpSpecializedAdapterINS26_15DefaultEpilogueIfNS5_IJSC_llEEES2A_NS25_6thread17LinearCombinationIfLi1EffLNS2B_9ScaleType4KindE0ELNS_15FloatRoundStyleE2EfEENS1_15EpilogueDefaultEEEEEvvEEEEvNT_6ParamsE,@"STO_CUDA_ENTRY STV_DEFAULT"
_ZN7cutlass13device_kernelINS_4gemm6kernel13GemmUniversalIN4cute5tupleIJiiiiEEENS1_10collective13CollectiveMmaINS1_43MainloopSm90TmaGmmaWarpSpecializedSparseFP8ILi12ENS5_IJNS4_1CILi2EEENSA_ILi1EEESC_EEENS1_35KernelTmaWarpSpecializedCooperativeEEENS5_IJNSA_ILi256EEENSA_ILi128EEENSA_ILi64EEEEEENS_12float_e4m3_tENS5_IJNS4_6LayoutINS5_IJiNS5_IJSB_iEEEiEEENS5_IJlNS5_IJSC_SB_EEElEEEEENSL_INS5_IJNS5_IJSI_iEEESR_iEEENS5_IJNS5_IJSI_NSA_ILi4096EEEEEENS5_IJSC_lEEElEEEEEEEESK_NS5_IJlSC_lEEENS4_8TiledMMAINS4_8MMA_AtomIJNS4_4SM904GMMA6SPARSE32GMMA_64x128x64_F32E4M3E4M3_SS_TNILNS13_7ScaleInE1ELS16_1ELNS13_9SparseSelE0EEEEEENSL_ISD_NS5_IJSC_NSA_ILi0EEES1A_EEEEENS5_IJNS4_10UnderscoreES1D_S1D_EEEEENS4_13SM90_TMA_LOADENS4_14ComposedLayoutINS4_7SwizzleILi1ELi4ELi3EEENS4_25smem_sparse_ptr_flag_bitsILi2ELi8EEENSL_INS5_IJNS5_IJSC_NSA_ILi8EEEEEENS5_IJSB_NSA_ILi32EEEEEEEEENS5_IJNS5_IJS1A_SI_EEESO_EEEEEEEvNS4_8identityENS4_23SM90_TMA_LOAD_MULTICASTENS1H_INS1I_ILi2ELi4ELi3EEENS4_18smem_ptr_flag_bitsILi8EEENSL_INS5_IJS1M_SI_EEENS5_IJSI_SC_EEEEEEEvS1V_EENS_8epilogue10collective6detail29Sm90TmaWarpSpecializedAdapterINS26_15DefaultEpilogueIfNS5_IJSC_llEEES2A_NS25_6thread17LinearCombinationIfLi1EffLNS2B_9ScaleType4KindE0ELNS_15FloatRoundStyleE2EfEENS1_15EpilogueDefaultEEEEEvvEEEEvNT_6ParamsE:
[----:B------:R-:W0:Y:S02]  /*0000*/  LDC R1, c[0x0][0x28] ;  /* 0x00000a00ff017b82 */ /* 0x000e240000000800 */
[----:B0-----:R-:W-:Y:S01]  /*0010*/  VIADD R1, R1, 0xfffffed8 ;  /* 0xfffffed801017836 */ /* 0x001fe20000000000 */
[----:B------:R-:W0:Y:S01]  /*0020*/  S2R R4, SR_TID.X ;  /* 0x0000000000047919 */ /* 0x000e220000002100 */
[----:B------:R-:W-:Y:S01]  /*0030*/  ELECT P0, URZ, PT ;  /* 0x00000000003f782f */ /* 0x000fe20003800000 */
[----:B------:R-:W-:Y:S01]  /*0040*/  BSSY B0, `(.L_x_0) ;  /* 0x0000018000007945 */ /* 0x000fe20003800000 */
[--C-:B0-----:R-:W-:Y:S02]  /*0050*/  SHF.R.U32.HI R0, RZ, 0x5, R4.reuse ;  /* 0x00000005ff007819 */ /* 0x101fe40000011604 */
[----:B------:R-:W-:-:S03]  /*0060*/  SHF.R.U32.HI R2, RZ, 0x7, R4 ;  /* 0x00000007ff027819 */ /* 0x000fc60000011604 */
[----:B------:R-:W0:Y:S04]  /*0070*/  SHFL.IDX PT, R3, R0, RZ, 0x1f ;  /* 0x00001fff00037589 */ /* 0x000e2800000e0000 */
[----:B------:R-:W1:Y:S01]  /*0080*/  SHFL.IDX PT, R2, R2, RZ, 0x1f ;  /* 0x00001fff02027589 */ /* 0x000e6200000e0000 */
[----:B0-----:R-:W-:Y:S02]  /*0090*/  R2UR UR4, R3 ;  /* 0x00000000030472ca */ /* 0x001fe400000e0000 */
[----:B-1----:R-:W-:-:S11]  /*00a0*/  R2UR UR6, R2 ;  /* 0x00000000020672ca */ /* 0x002fd600000e0000 */
[----:B------:R-:W-:Y:S02]  /*00b0*/  USHF.R.S32.HI UR5, URZ, 0x1f, UR4 ;  /* 0x0000001f3f057899 */ /* 0x000fe40008011404 */
[----:B------:R-:W-:Y:S02]  /*00c0*/  ISETP.NE.OR P0, PT, RZ, UR4, !P0 ;  /* 0x00000004ff007c0c */ /* 0x000fe4000c705670 */
[----:B------:R-:W-:-:S04]  /*00d0*/  ULEA.HI UR5, UR5, UR4, URZ, 0x2 ;  /* 0x0000000405057291 */ /* 0x000fc8000f8f103f */
[----:B------:R-:W-:-:S04]  /*00e0*/  ULOP3.LUT UR5, UR5, 0xfffffffc, URZ, 0xc0, !UPT ;  /* 0xfffffffc05057892 */ /* 0x000fc8000f8ec03f */
[----:B------:R-:W-:-:S03]  /*00f0*/  UIADD3 UR8, UR4, -UR5, URZ ;  /* 0x8000000504087290 */ /* 0x000fc6000fffe03f */
[----:B------:R-:W-:Y:S09]  /*0100*/  @P0 BRA `(.L_x_1) ;  /* 0x00000000002c0947 */ /* 0x000ff20003800000 */
[----:B------:R-:W-:Y:S02]  /*0110*/  ULDC.64 UR4, c[0x0][0x198] ;  /* 0x0000660000047ab9 */ /* 0x000fe40000000a00 */
[----:B------:R-:W-:Y:S02]  /*0120*/  UIADD3 UR10, UP0, UR4, 0xf0, URZ ;  /* 0x000000f0040a7890 */ /* 0x000fe4000ff1e03f */
[----:B------:R-:W-:Y:S02]  /*0130*/  UIADD3 UR12, UP1, UR4, 0x1f0, URZ ;  /* 0x000001f0040c7890 */ /* 0x000fe4000ff3e03f */
[----:B------:R-:W-:Y:S02]  /*0140*/  UIADD3 UR4, UP2, UR4, 0x2f0, URZ ;  /* 0x000002f004047890 */ /* 0x000fe4000ff5e03f */
[----:B------:R-:W-:Y:S02]  /*0150*/  UIADD3.X UR11, URZ, UR5, URZ, UP0, !UPT ;  /* 0x000000053f0b7290 */ /* 0x000fe400087fe43f */
[----:B------:R-:W-:-:S02]  /*0160*/  UIADD3.X UR13, URZ, UR5, URZ, UP1, !UPT ;  /* 0x000000053f0d7290 */ /* 0x000fc40008ffe43f */
[----:B------:R-:W-:-:S05]  /*0170*/  UIADD3.X UR5, URZ, UR5, URZ, UP2, !UPT ;  /* 0x000000053f057290 */ /* 0x000fca00097fe43f */
[----:B------:R0:W-:Y:S02]  /*0180*/  UTMACCTL.PF [UR10] ;  /* 0x000000000a0079b9 */ /* 0x0001e40008040000 */
[----:B------:R0:W-:Y:S02]  /*0190*/  UTMACCTL.PF [UR12] ;  /* 0x000000000c0079b9 */ /* 0x0001e40008040000 */
[----:B------:R0:W-:Y:S02]  /*01a0*/  UTMACCTL.PF [UR4] ;  /* 0x00000000040079b9 */ /* 0x0001e40008040000 */
[----:B0-----:R-:W-:Y:S01]  /*01b0*/  NOP ;  /* 0x0000000000007918 */ /* 0x001fe20000000000 */
.L_x_1:
[----:B------:R-:W-:Y:S05]  /*01c0*/  BSYNC B0 ;  /* 0x0000000000007941 */ /* 0x000fea0003800000 */
.L_x_0:
[----:B------:R-:W0:Y:S01]  /*01d0*/  SHFL.IDX PT, R3, R0, RZ, 0x1f ;  /* 0x00001fff00037589 */ /* 0x000e2200000e0000 */
[----:B------:R-:W-:Y:S01]  /*01e0*/  UISETP.NE.AND UP0, UPT, UR8, 0x3, UPT ;  /* 0x000000030800788c */ /* 0x000fe2000bf05270 */
[----:B------:R-:W-:Y:S01]  /*01f0*/  ISETP.NE.AND P1, PT, RZ, UR6, PT ;  /* 0x00000006ff007c0c */ /* 0x000fe2000bf25270 */
[----:B------:R-:W-:Y:S02]  /*0200*/  UIADD3 UR10, UR6, -0x1, URZ ;  /* 0xffffffff060a7890 */ /* 0x000fe4000fffe03f */
[----:B------:R-:W-:Y:S02]  /*0210*/  UISETP.EQ.OR UP0, UPT, UR8, URZ, !UP0 ;  /* 0x0000003f0800728c */ /* 0x000fe4000c702670 */
[----:B------:R-:W-:Y:S02]  /*0220*/  UISETP.GE.U32.AND UP1, UPT, UR10, 0x2, UPT ;  /* 0x000000020a00788c */ /* 0x000fe4000bf26070 */
[----:B------:R-:W-:-:S04]  /*0230*/  UISETP.EQ.AND UP0, UPT, UR6, URZ, UP0 ;  /* 0x0000003f0600728c */ /* 0x000fc80008702270 */
[----:B------:R-:W-:-:S04]  /*0240*/  USEL UR13, URZ, 0x1, !UP0 ;  /* 0x000000013f0d7887 */ /* 0x000fc8000c000000 */
[----:B------:R-:W-:Y:S01]  /*0250*/  USEL UR13, UR13, 0x2, UP1 ;  /* 0x000000020d0d7887 */ /* 0x000fe20008800000 */
[----:B0-----:R-:W-:-:S13]  /*0260*/  ISETP.NE.AND P0, PT, R3, RZ, PT ;  /* 0x000000ff0300720c */ /* 0x001fda0003f05270 */
[----:B------:R-:W-:Y:S05]  /*0270*/  @P0 BRA `(.L_x_2) ;  /* 0x0000000000a40947 */ /* 0x000fea0003800000 */
[----:B------:R-:W-:Y:S01]  /*0280*/  ELECT P0, URZ, PT ;  /* 0x00000000003f782f */ /* 0x000fe20003800000 */
[----:B------:R-:W-:-:S12]  /*0290*/  BSSY B0, `(.L_x_2) ;  /* 0x0000027000007945 */ /* 0x000fd80003800000 */
[----:B------:R-:W-:Y:S05]  /*02a0*/  @!P0 BRA `(.L_x_3) ;  /* 0x0000000000948947 */ /* 0x000fea0003800000 */
[----:B------:R-:W0:Y:S01]  /*02b0*/  S2UR UR9, SR_CgaCtaId ;  /* 0x00000000000979c3 */ /* 0x000e220000008800 */
[----:B------:R-:W-:Y:S01]  /*02c0*/  UMOV UR4, 0x400 ;  /* 0x0000040000047882 */ /* 0x000fe20000000000 */
[----:B------:R-:W-:Y:S01]  /*02d0*/  UMOV UR5, 0x1 ;  /* 0x0000000100057882 */ /* 0x000fe20000000000 */
[----:B------:R-:W-:Y:S02]  /*02e0*/  UMOV UR6, 0x4 ;  /* 0x0000000400067882 */ /* 0x000fe40000000000 */
[----:B------:R-:W-:-:S04]  /*02f0*/  UIADD3 UR6, -UR6, 0x100000, URZ ;  /* 0x0010000006067890 */ /* 0x000fc8000fffe13f */
[----:B------:R-:W-:Y:S02]  /*0300*/  USHF.L.U32 UR7, UR6, 0xb, URZ ;  /* 0x0000000b06077899 */ /* 0x000fe4000800063f */
[----:B------:R-:W-:Y:S02]  /*0310*/  USHF.L.U32 UR6, UR6, 0x1, URZ ;  /* 0x0000000106067899 */ /* 0x000fe4000800063f */
[----:B0-----:R-:W-:Y:S02]  /*0320*/  ULEA UR9, UR9, UR4, 0x18 ;  /* 0x0000000409097291 */ /* 0x001fe4000f8ec03f */
[----:B------:R-:W-:-:S04]  /*0330*/  UIADD3 UR4, -UR5, 0x100000, URZ ;  /* 0x0010000005047890 */ /* 0x000fc8000fffe13f */
[----:B------:R-:W-:Y:S02]  /*0340*/  USHF.L.U32 UR5, UR4, 0xb, URZ ;  /* 0x0000000b04057899 */ /* 0x000fe4000800063f */
[----:B------:R-:W-:Y:S01]  /*0350*/  USHF.L.U32 UR4, UR4, 0x1, URZ ;  /* 0x0000000104047899 */ /* 0x000fe2000800063f */
[----:B------:R-:W0:Y:S11]  /*0360*/  FENCE.VIEW.ASYNC.S ;  /* 0x00000000000073c6 */ /* 0x000e360000000000 */
[----:B0-----:R0:W1:Y:S01]  /*0370*/  SYNCS.EXCH.64 URZ, [UR9], UR4 ;  /* 0x00000004093f75b2 */ /* 0x0010620008000100 */
[----:B------:R0:W2:Y:S01]  /*0380*/  SYNCS.EXCH.64 URZ, [UR9+0x60], UR6 ;  /* 0x00006006093f75b2 */ /* 0x0000a20008000100 */
[----:B------:R0:W3:Y:S01]  /*0390*/  SYNCS.EXCH.64 URZ, [UR9+0x8], UR4 ;  /* 0x00000804093f75b2 */ /* 0x0000e20008000100 */
[----:B------:R0:W4:Y:S01]  /*03a0*/  SYNCS.EXCH.64 URZ, [UR9+0x68], UR6 ;  /* 0x00006806093f75b2 */ /* 0x0001220008000100 */
[----:B------:R0:W0:Y:S01]  /*03b0*/  SYNCS.EXCH.64 URZ, [UR9+0x10], UR4 ;  /* 0x00001004093f75b2 */ /* 0x0000220008000100 */
        /* <DEDUP_REMOVED lines=19> */
[----:B-1----:R-:W-:Y:S01]  /*04f0*/  NOP ;  /* 0x0000000000007918 */ /* 0x002fe20000000000 */
.L_x_3:
[----:B0-----:R-:W-:Y:S05]  /*0500*/  BSYNC B0 ;  /* 0x0000000000007941 */ /* 0x001fea0003800000 */
.L_x_2:
[----:B------:R-:W0:Y:S01]  /*0510*/  S2UR UR9, SR_CTAID.X ;  /* 0x00000000000979c3 */ /* 0x000e220000002500 */
[----:B------:R-:W-:Y:S01]  /*0520*/  SHF.R.S32.HI R2, RZ, 0x1f, R4 ;  /* 0x0000001fff027819 */ /* 0x000fe20000011404 */
[----:B------:R-:W1:Y:S01]  /*0530*/  SHFL.IDX PT, R0, R0, RZ, 0x1f ;  /* 0x00001fff00007589 */ /* 0x000e6200000e0000 */
[----:B------:R-:W-:Y:S01]  /*0540*/  ELECT P0, URZ, PT ;  /* 0x00000000003f782f */ /* 0x000fe20003800000 */
[----:B------:R-:W-:Y:S01]  /*0550*/  NOP ;  /* 0x0000000000007918 */ /* 0x000fe20000000000 */
[----:B------:R-:W-:Y:S01]  /*0560*/  LEA.HI R2, R2, R4, RZ, 0x7 ;  /* 0x0000000402027211 */ /* 0x000fe200078f38ff */
[----:B------:R-:W-:Y:S01]  /*0570*/  ULDC UR4, c[0x0][0x150] ;  /* 0x0000540000047ab9 */ /* 0x000fe20000000800 */
[----:B------:R-:W-:Y:S01]  /*0580*/  NOP ;  /* 0x0000000000007918 */ /* 0x000fe20000000000 */
[----:B------:R-:W5:Y:S01]  /*0590*/  LDC R8, c[0x0][0x144] ;  /* 0x00005100ff087b82 */ /* 0x000f620000000800 */
[----:B------:R-:W-:-:S05]  /*05a0*/  LOP3.LUT R2, R2, 0xffffff80, RZ, 0xc0, !PT ;  /* 0xffffff8002027812 */ /* 0x000fca00078ec0ff */
[----:B------:R-:W-:Y:S02]  /*05b0*/  IMAD.IADD R4, R4, 0x1, -R2 ;  /* 0x0000000104047824 */ /* 0x000fe400078e0a02 */
[----:B------:R-:W2:Y:S03]  /*05c0*/  S2R R2, SR_CTAID.Y ;  /* 0x0000000000027919 */ /* 0x000ea60000002600 */
[----:B------:R-:W-:-:S04]  /*05d0*/  SHF.R.S32.HI R5, RZ, 0x1f, R4 ;  /* 0x0000001fff057819 */ /* 0x000fc80000011404 */
[----:B------:R-:W-:Y:S02]  /*05e0*/  LEA.HI R5, R5, R4, RZ, 0x3 ;  /* 0x0000000405057211 */ /* 0x000fe400078f18ff */
[----:B0-----:R-:W-:Y:S02]  /*05f0*/  I2FP.F32.U32 R6, UR9 ;  /* 0x0000000900067c45 */ /* 0x001fe40008201000 */
[----:B-1----:R-:W-:Y:S02]  /*0600*/  ISETP.NE.OR P0, PT, R0, RZ, !P0 ;  /* 0x000000ff0000720c */ /* 0x002fe40004705670 */
[--C-:B------:R-:W-:Y:S01]  /*0610*/  SHF.R.S32.HI R0, RZ, 0x3, R5.reuse ;  /* 0x00000003ff007819 */ /* 0x100fe20000011405 */
[----:B------:R-:W-:Y:S01]  /*0620*/  FMUL R7, R6, UR4 ;  /* 0x0000000406077c20 */ /* 0x000fe20008400000 */
[----:B------:R-:W-:Y:S01]  /*0630*/  SHF.R.S32.HI R5, RZ, 0x1f, R5 ;  /* 0x0000001fff057819 */ /* 0x000fe20000011405 */
[----:B------:R-:W-:Y:S01]  /*0640*/  ULDC UR4, c[0x0][0x154] ;  /* 0x0000550000047ab9 */ /* 0x000fe20000000800 */
[----:B------:R-:W-:-:S02]  /*0650*/  SHF.R.S32.HI R6, RZ, 0x1f, R3 ;  /* 0x0000001fff067819 */ /* 0x000fc40000011403 */
[----:B------:R-:W-:Y:S01]  /*0660*/  LEA.HI R5, R5, R0, RZ, 0x2 ;  /* 0x0000000005057211 */ /* 0x000fe200078f10ff */
[----:B------:R-:W0:Y:S01]  /*0670*/  F2I.U32.TRUNC.NTZ R7, R7 ;  /* 0x0000000700077305 */ /* 0x000e22000020f000 */
[----:B------:R-:W-:Y:S02]  /*0680*/  LEA.HI R6, R6, R3, RZ, 0x2 ;  /* 0x0000000306067211 */ /* 0x000fe400078f10ff */
[----:B------:R-:W-:Y:S01]  /*0690*/  LOP3.LUT R5, R5, 0xfffffffc, RZ, 0xc0, !PT ;  /* 0xfffffffc05057812 */ /* 0x000fe200078ec0ff */
[----:B------:R-:W-:Y:S01]  /*06a0*/  VOTEU.ALL UP0, P0 ;  /* 0x00000000003f7886 */ /* 0x000fe20000000000 */
[----:B------:R-:W-:Y:S01]  /*06b0*/  LOP3.LUT R6, R6, 0x3ffffffc, RZ, 0xc0, !PT ;  /* 0x3ffffffc06067812 */ /* 0x000fe200078ec0ff */
[----:B------:R-:W-:Y:S02]  /*06c0*/  VOTEU.ALL UP1, P0 ;  /* 0x00000000003f7886 */ /* 0x000fe40000020000 */
[----:B------:R-:W-:Y:S01]  /*06d0*/  IMAD.IADD R5, R0, 0x1, -R5 ;  /* 0x0000000100057824 */ /* 0x000fe200078e0a05 */
[----:B------:R-:W1:Y:S01]  /*06e0*/  @!UP0 S2UR UR7, SR_CgaCtaId ;  /* 0x00000000000789c3 */ /* 0x000e620000008800 */
[----:B------:R-:W-:Y:S01]  /*06f0*/  IMAD.IADD R6, R3, 0x1, -R6 ;  /* 0x0000000103067824 */ /* 0x000fe200078e0a06 */
[----:B------:R-:W-:Y:S01]  /*0700*/  @!UP0 UMOV UR6, 0x400 ;  /* 0x0000040000068882 */ /* 0x000fe20000000000 */
[----:B--2---:R-:W-:-:S03]  /*0710*/  I2FP.F32.U32 R9, R2 ;  /* 0x0000000200097245 */ /* 0x004fc60000201000 */
[----:B------:R-:W-:Y:S01]  /*0720*/  LEA R5, R6, R5, 0x2 ;  /* 0x0000000506057211 */ /* 0x000fe200078e10ff */
[----:B0-----:R-:W-:Y:S02]  /*0730*/  IMAD.MOV R11, RZ, RZ, -R7 ;  /* 0x000000ffff0b7224 */ /* 0x001fe400078e0a07 */
[----:B------:R-:W-:Y:S01]  /*0740*/  FMUL R9, R9, UR4 ;  /* 0x0000000409097c20 */ /* 0x000fe20008400000 */
[----:B------:R-:W-:Y:S01]  /*0750*/  UMOV UR4, 0x20 ;  /* 0x0000002000047882 */ /* 0x000fe20000000000 */
[----:B------:R-:W-:Y:S01]  /*0760*/  LEA.HI R6, R5, R5, RZ, 0x1 ;  /* 0x0000000505067211 */ /* 0x000fe200078f08ff */
[----:B-----5:R-:W-:Y:S01]  /*0770*/  IMAD R0, R8, R11, UR9 ;  /* 0x0000000908007e24 */ /* 0x020fe2000f8e020b */
[----:B------:R-:W-:-:S04]  /*0780*/  @!UP0 UIADD3 UR4, -UR4, 0x100000, URZ ;  /* 0x0010000004048890 */ /* 0x000fc8000fffe13f */
[----:B------:R-:W-:Y:S02]  /*0790*/  @!UP0 USHF.L.U32 UR5, UR4, 0xb, URZ ;  /* 0x0000000b04058899 */ /* 0x000fe4000800063f */
[----:B------:R-:W-:Y:S01]  /*07a0*/  @!UP0 USHF.L.U32 UR4, UR4, 0x1, URZ ;  /* 0x0000000104048899 */ /* 0x000fe2000800063f */
[----:B------:R-:W0:Y:S01]  /*07b0*/  LDC R11, c[0x0][0x148] ;  /* 0x00005200ff0b7b82 */ /* 0x000e220000000800 */
[----:B------:R-:W-:Y:S01]  /*07c0*/  LOP3.LUT R6, R6, 0xfffffffe, RZ, 0xc0, !PT ;  /* 0xfffffffe06067812 */ /* 0x000fe200078ec0ff */
[----:B------:R-:W2:Y:S04]  /*07d0*/  F2I.U32.TRUNC.NTZ R9, R9 ;  /* 0x0000000900097305 */ /* 0x000ea8000020f000 */
[C---:B------:R-:W-:Y:S02]  /*07e0*/  IMAD.IADD R7, R5.reuse, 0x1, -R6 ;  /* 0x0000000105077824 */ /* 0x040fe400078e0a06 */
[----:B------:R-:W-:Y:S01]  /*07f0*/  IMAD.SHL.U32 R6, R5, 0x4, RZ ;  /* 0x0000000405067824 */ /* 0x000fe200078e00ff */
[----:B------:R-:W5:Y:S02]  /*0800*/  LDC R8, c[0x0][0x140] ;  /* 0x00005000ff087b82 */ /* 0x000f640000000800 */
[----:B------:R-:W-:Y:S01]  /*0810*/  ISETP.NE.AND P2, PT, R7, R0, PT ;  /* 0x000000000700720c */ /* 0x000fe20003f45270 */
[----:B-1----:R-:W-:Y:S01]  /*0820*/  @!UP0 ULEA UR6, UR7, UR6, 0x18 ;  /* 0x0000000607068291 */ /* 0x002fe2000f8ec03f */
[----:B------:R-:W-:Y:S01]  /*0830*/  LOP3.LUT R10, R5, 0xc, R6, 0x78, !PT ;  /* 0x0000000c050a7812 */ /* 0x000fe200078e7806 */
[----:B------:R-:W-:Y:S01]  /*0840*/  VOTEU.ALL UP0, P0 ;  /* 0x00000000003f7886 */ /* 0x000fe20000000000 */
[----:B------:R-:W-:Y:S01]  /*0850*/  LOP3.LUT P0, RZ, R4, 0x7, RZ, 0xc0, !PT ;  /* 0x0000000704ff7812 */ /* 0x000fe2000780c0ff */
[----:B--2---:R-:W-:Y:S01]  /*0860*/  IMAD.MOV R12, RZ, RZ, -R9 ;  /* 0x000000ffff0c7224 */ /* 0x004fe200078e0a09 */
[----:B------:R-:W-:Y:S01]  /*0870*/  MOV R4, 0x1 ;  /* 0x0000000100047802 */ /* 0x000fe20000000f00 */
[----:B------:R1:W-:Y:S01]  /*0880*/  STL [R1+0x78], R10 ;  /* 0x0000780a01007387 */ /* 0x0003e20000100800 */
[----:B------:R-:W-:-:S05]  /*0890*/  ISETP.LT.U32.AND P0, PT, R10, 0x2, !P0 ;  /* 0x000000020a00780c */ /* 0x000fca0004701070 */
[----:B------:R-:W-:Y:S01]  /*08a0*/  @P2 LEA.HI R5, R10, R10, RZ, 0x1 ;  /* 0x0000000a0a052211 */ /* 0x000fe200078f08ff */
[----:B0-----:R-:W-:Y:S01]  /*08b0*/  IMAD R6, R11, R12, R2 ;  /* 0x0000000c0b067224 */ /* 0x001fe200078e0202 */
[----:B------:R-:W0:Y:S02]  /*08c0*/  FENCE.VIEW.ASYNC.S ;  /* 0x00000000000073c6 */ /* 0x000e240000000000 */
[----:B0-----:R1:W0:Y:S01]  /*08d0*/  @!UP0 SYNCS.EXCH.64 URZ, [UR6+0xd0], UR4 ;  /* 0x0000d004063f85b2 */ /* 0x0012220008000100 */
[----:B------:R-:W-:-:S04]  /*08e0*/  @P2 SHF.R.S32.HI R5, RZ, 0x1, R5 ;  /* 0x00000001ff052819 */ /* 0x000fc80000011405 */
[----:B------:R-:W-:Y:S02]  /*08f0*/  @P2 ISETP.NE.AND P3, PT, R5, R6, PT ;  /* 0x000000060500220c */ /* 0x000fe40003f65270 */
[----:B------:R-:W-:Y:S02]  /*0900*/  SEL R5, RZ, 0x1, !P0 ;  /* 0x00000001ff057807 */ /* 0x000fe40004000000 */
[----:B------:R-:W-:Y:S02]  /*0910*/  @P2 SEL R4, RZ, 0x1, P3 ;  /* 0x00000001ff042807 */ /* 0x000fe40001800000 */
[----:B-----5:R-:W-:Y:S01]  /*0920*/  ISETP.EQ.U32.AND P4, PT, R8, 0x1, PT ;  /* 0x000000010800780c */ /* 0x020fe20003f82070 */
[----:B------:R1:W-:Y:S01]  /*0930*/  STL [R1+0x80], R5 ;  /* 0x0000800501007387 */ /* 0x0003e20000100800 */
[----:B------:R1:W2:Y:S03]  /*0940*/  @!UP1 SYNCS.EXCH.64 URZ, [UR6+0xd8], UR4 ;  /* 0x0000d804063f95b2 */ /* 0x0002a60008000100 */
[----:B------:R1:W-:Y:S01]  /*0950*/  STL [R1+0x7c], R4 ;  /* 0x00007c0401007387 */ /* 0x0003e20000100800 */
[----:B------:R-:W-:-:S07]  /*0960*/  NOP ;  /* 0x0000000000007918 */ /* 0x000fce0000000000 */
[----:B0-----:R-:W-:Y:S05]  /*0970*/  @!P4 BRA `(.L_x_4) ;  /* 0x000000000008c947 */ /* 0x001fea0003800000 */
[----:B--234-:R-:W-:Y:S01]  /*0980*/  UCGABAR_ARV ;  /* 0x00000000000079c7 */ /* 0x01cfe20008000000 */
[----:B------:R-:W-:Y:S05]  /*0990*/  BRA `(.L_x_5) ;  /* 0x0000000000047947 */ /* 0x000fea0003800000 */
.L_x_4:
[----:B--234-:R-:W-:Y:S01]  /*09a0*/  NOP ;  /* 0x0000000000007918 */ /* 0x01cfe20000000000 */
.L_x_5:
[----:B------:R-:W0:Y:S01]  /*09b0*/  LDC R3, c[0x0][0x75c] ;  /* 0x0001d700ff037b82 */ /* 0x000e220000000800 */
[----:B-1----:R-:W-:Y:S02]  /*09c0*/  IMAD.U32 R4, RZ, RZ, UR9 ;  /* 0x00000009ff047e24 */ /* 0x002fe4000f8e00ff */
[----:B------:R-:W-:Y:S01]  /*09d0*/  IMAD.MOV.U32 R5, RZ, RZ, RZ ;  /* 0x000000ffff057224 */ /* 0x000fe200078e00ff */
[----:B0-----:R-:W-:-:S13]  /*09e0*/  ISETP.NE.AND P3, PT, R3, 0x1, PT ;  /* 0x000000010300780c */ /* 0x001fda0003f65270 */
[----:B------:R-:W0:Y:S01]  /*09f0*/  @P3 LDC R7, c[0x0][0x10] ;  /* 0x00000400ff073b82 */ /* 0x000e220000000800 */
[----:B------:R-:W-:Y:S02]  /*0a00*/  @P3 IMAD.MOV.U32 R3, RZ, RZ, RZ ;  /* 0x000000ffff033224 */ /* 0x000fe400078e00ff */
[----:B------:R-:W-:-:S05]  /*0a10*/  @P3 IMAD.MOV.U32 R13, RZ, RZ, RZ ;  /* 0x000000ffff0d3224 */ /* 0x000fca00078e00ff */
[----:B------:R-:W1:Y:S01]  /*0a20*/  @!P3 LDC R9, c[0x0][0xc] ;  /* 0x00000300ff09bb82 */ /* 0x000e620000000800 */
[----:B0-----:R-:W-:-:S04]  /*0a30*/  @P3 IMAD.WIDE.U32 R6, R7, UR9, R2 ;  /* 0x0000000907063c25 */ /* 0x001fc8000f8e0002 */
[----:B------:R-:W-:Y:S01]  /*0a40*/  @P3 IMAD.IADD R23, R7, 0x1, R13 ;  /* 0x0000000107173824 */ /* 0x000fe200078e020d */
[----:B------:R-:W-:Y:S01]  /*0a50*/  @P3 MOV R19, R6 ;  /* 0x0000000600133202 */ /* 0x000fe20000000f00 */
[----:B-1----:R-:W-:-:S04]  /*0a60*/  @!P3 IMAD.WIDE.U32 R4, R2, R9, R4 ;  /* 0x000000090204b225 */ /* 0x002fc800078e0004 */
[----:B------:R-:W-:Y:S02]  /*0a70*/  @!P3 IMAD.MOV.U32 R19, RZ, RZ, R4 ;  /* 0x000000ffff13b224 */ /* 0x000fe400078e0004 */
[----:B------:R-:W-:-:S03]  /*0a80*/  @!P3 IMAD.MOV.U32 R23, RZ, RZ, R5 ;  /* 0x000000ffff17b224 */ /* 0x000fc600078e0005 */
[----:B------:R0:W-:Y:S04]  /*0a90*/  STL [R1+0x88], R19 ;  /* 0x0000881301007387 */ /* 0x0001e80000100800 */
[----:B------:R0:W-:Y:S01]  /*0aa0*/  STL [R1+0x84], R23 ;  /* 0x0000841701007387 */ /* 0x0001e20000100800 */
[----:B------:R-:W-:Y:S05]  /*0ab0*/  @!P4 BRA `(.L_x_6) ;  /* 0x00000000000cc947 */ /* 0x000fea0003800000 */
[----:B------:R-:W-:Y:S01]  /*0ac0*/  UCGABAR_WAIT ;  /* 0x0000000000007dc7 */ /* 0x000fe20008000000 */
[----:B------:R-:W-:Y:S01]  /*0ad0*/  CCTL.IVALL ;  /* 0x00000000ff00798f */ /* 0x000fe20002000000 */
[----:B------:R-:W-:Y:S05]  /*0ae0*/  BRA `(.L_x_7) ;  /* 0x0000000000047947 */ /* 0x000fea0003800000 */
.L_x_6:
[----:B------:R-:W-:Y:S06]  /*0af0*/  BAR.SYNC.DEFER_BLOCKING 0x0 ;  /* 0x0000000000007b1d */ /* 0x000fec0000010000 */
.L_x_7:
[----:B------:R-:W-:Y:S05]  /*0b00*/  @!P1 BRA `(.L_x_8) ;  /* 0x000000cc00949947 */ /* 0x000fea0003800000 */
[----:B------:R-:W-:-:S06]  /*0b10*/  UISETP.GT.U32.AND UP0, UPT, UR10, 0x1, UPT ;  /* 0x000000010a00788c */ /* 0x000fcc000bf04070 */
[----:B------:R-:W-:-:S13]  /*0b20*/  PLOP3.LUT P0, PT, PT, PT, UP0, 0x80, 0x0 ;  /* 0x000000000000781c */ /* 0x000fda0003f0f008 */
[----:B------:R-:W-:Y:S05]  /*0b30*/  @P0 EXIT ;  /* 0x000000000000094d */ /* 0x000fea0003800000 */
[----:B------:R-:W-:Y:S01]  /*0b40*/  IMAD.MOV.U32 R6, RZ, RZ, -0x1 ;  /* 0xffffffffff067424 */ /* 0x000fe200078e00ff */
[----:B------:R-:W-:Y:S01]  /*0b50*/  MOV R5, 0xffffffff ;  /* 0xffffffff00057802 */ /* 0x000fe20000000f00 */
[----:B------:R-:W-:Y:S01]  /*0b60*/  ULDC.64 UR4, c[0x0][0x750] ;  /* 0x0001d40000047ab9 */ /* 0x000fe20000000a00 */
[----:B------:R-:W-:Y:S01]  /*0b70*/  UMOV UR23, 0xffffffff ;  /* 0xffffffff00177882 */ /* 0x000fe20000000000 */
[----:B------:R-:W-:Y:S01]  /*0b80*/  ISETP.GE.U32.AND P0, PT, R19, UR4, PT ;  /* 0x0000000413007c0c */ /* 0x000fe2000bf06070 */
[----:B------:R1:W-:Y:S01]  /*0b90*/  STL [R1+0xe0], R6 ;  /* 0x0000e00601007387 */ /* 0x0003e20000100800 */
[----:B------:R-:W-:Y:S02]  /*0ba0*/  PRMT R4, RZ, 0x7610, R4 ;  /* 0x00007610ff047816 */ /* 0x000fe40000000004 */
[----:B------:R-:W-:Y:S01]  /*0bb0*/  ISETP.GE.U32.AND.EX P0, PT, R23, UR5, PT, P0 ;  /* 0x0000000517007c0c */ /* 0x000fe2000bf06100 */
[----:B------:R1:W-:-:S12]  /*0bc0*/  STL [R1+0x8c], R5 ;  /* 0x00008c0501007387 */ /* 0x0003d80000100800 */
[----:B-1----:R-:W-:Y:S05]  /*0bd0*/  @P0 BRA `(.L_x_9) ;  /* 0x0000000400380947 */ /* 0x002fea0003800000 */
[----:B------:R-:W1:Y:S01]  /*0be0*/  LDC.64 R14, c[0x0][0x728] ;  /* 0x0001ca00ff0e7b82 */ /* 0x000e620000000a00 */
[----:B------:R-:W-:Y:S02]  /*0bf0*/  IMAD.MOV.U32 R4, RZ, RZ, R19 ;  /* 0x000000ffff047224 */ /* 0x000fe400078e0013 */
[----:B------:R-:W-:-:S05]  /*0c00*/  IMAD.MOV.U32 R5, RZ, RZ, R23 ;  /* 0x000000ffff057224 */ /* 0x000fca00078e0017 */
[----:B------:R-:W2:Y:S08]  /*0c10*/  LDC R10, c[0x0][0x730] ;  /* 0x0001cc00ff0a7b82 */ /* 0x000eb00000000800 */
[----:B------:R-:W3:Y:S01]  /*0c20*/  LDC.64 R16, c[0x0][0x720] ;  /* 0x0001c800ff107b82 */ /* 0x000ee20000000a00 */
[----:B-1----:R-:W-:-:S04]  /*0c30*/  ISETP.NE.U32.AND P0, PT, R14, RZ, PT ;  /* 0x000000ff0e00720c */ /* 0x002fc80003f05070 */
[----:B------:R-:W-:-:S13]  /*0c40*/  ISETP.NE.AND.EX P0, PT, R15, RZ, PT, P0 ;  /* 0x000000ff0f00720c */ /* 0x000fda0003f05300 */
[----:B--23--:R-:W-:Y:S05]  /*0c50*/  @!P0 BRA `(.L_x_10) ;  /* 0x0000000000288947 */ /* 0x00cfea0003800000 */
[----:B------:R-:W1:Y:S02]  /*0c60*/  LDC R9, c[0x0][0x734] ;  /* 0x0001cd00ff097b82 */ /* 0x000e640000000800 */
[----:B-1----:R-:W-:-:S05]  /*0c70*/  IADD3 R9, P0, R19, R9, RZ ;  /* 0x0000000913097210 */ /* 0x002fca0007f1e0ff */
[----:B------:R-:W-:-:S04]  /*0c80*/  IMAD.X R13, RZ, RZ, R23, P0 ;  /* 0x000000ffff0d7224 */ /* 0x000fc800000e0617 */
[----:B------:R-:W-:-:S04]  /*0c90*/  IMAD.WIDE.U32 R4, R13, R14, RZ ;  /* 0x0000000e0d047225 */ /* 0x000fc800078e00ff */
[----:B------:R-:W-:-:S04]  /*0ca0*/  IMAD.WIDE.U32 R6, P0, R9, R15, R4 ;  /* 0x0000000f09067225 */ /* 0x000fc80007800004 */
[----:B------:R-:W-:Y:S01]  /*0cb0*/  IMAD.WIDE.U32 R4, R9, R14, RZ ;  /* 0x0000000e09047225 */ /* 0x000fe200078e00ff */
[----:B------:R-:W-:-:S03]  /*0cc0*/  MOV R8, R7 ;  /* 0x0000000700087202 */ /* 0x000fc60000000f00 */
[----:B------:R-:W-:Y:S01]  /*0cd0*/  IMAD.X R9, RZ, RZ, RZ, P0 ;  /* 0x000000ffff097224 */ /* 0x000fe200000e06ff */
[----:B------:R-:W-:-:S05]  /*0ce0*/  IADD3 RZ, P0, R5, R6, RZ ;  /* 0x0000000605ff7210 */ /* 0x000fca0007f1e0ff */
[----:B------:R-:W-:-:S08]  /*0cf0*/  IMAD.WIDE.U32.X R4, R13, R15, R8, P0 ;  /* 0x0000000f0d047225 */ /* 0x000fd000000e0408 */
.L_x_10:
[----:B------:R-:W1:Y:S01]  /*0d00*/  LDC.64 R20, c[0x0][0x740] ;  /* 0x0001d000ff147b82 */ /* 0x000e620000000a00 */
[-C--:B------:R-:W-:Y:S01]  /*0d10*/  SHF.R.U64 R22, R4, R10.reuse, R5 ;  /* 0x0000000a04167219 */ /* 0x080fe20000001205 */
[----:B------:R-:W-:Y:S01]  /*0d20*/  IMAD.MOV.U32 R4, RZ, RZ, R19 ;  /* 0x000000ffff047224 */ /* 0x000fe200078e0013 */
[----:B------:R-:W-:Y:S01]  /*0d30*/  SHF.R.U32.HI R3, RZ, R10, R5 ;  /* 0x0000000aff037219 */ /* 0x000fe20000011605 */
[----:B------:R-:W-:Y:S01]  /*0d40*/  IMAD.MOV.U32 R5, RZ, RZ, R23 ;  /* 0x000000ffff057224 */ /* 0x000fe200078e0017 */
[----:B------:R-:W-:Y:S01]  /*0d50*/  IADD3 R7, P0, RZ, -R22, RZ ;  /* 0x80000016ff077210 */ /* 0x000fe20007f1e0ff */
[----:B0-----:R-:W-:Y:S02]  /*0d60*/  IMAD R23, R11, R12, R2 ;  /* 0x0000000c0b177224 */ /* 0x001fe400078e0202 */
[----:B------:R-:W0:Y:S01]  /*0d70*/  LDC R8, c[0x0][0x718] ;  /* 0x0001c600ff087b82 */ /* 0x000e220000000800 */
[----:B------:R-:W-:Y:S02]  /*0d80*/  IMAD.MOV.U32 R11, RZ, RZ, 0x1 ;  /* 0x00000001ff0b7424 */ /* 0x000fe400078e00ff */
[----:B------:R-:W-:-:S02]  /*0d90*/  IMAD.X R3, RZ, RZ, ~R3, P0 ;  /* 0x000000ffff037224 */ /* 0x000fc400000e0e03 */
[----:B------:R-:W-:-:S03]  /*0da0*/  IMAD.WIDE.U32 R4, R7, R16, R4 ;  /* 0x0000001007047225 */ /* 0x000fc600078e0004 */
[----:B------:R-:W2:Y:S01]  /*0db0*/  LDC R14, c[0x0][0x708] ;  /* 0x0001c200ff0e7b82 */ /* 0x000ea20000000800 */
[----:B------:R-:W-:-:S04]  /*0dc0*/  IMAD R6, R3, R16, RZ ;  /* 0x0000001003067224 */ /* 0x000fc800078e02ff */
[----:B------:R-:W-:-:S03]  /*0dd0*/  IMAD R3, R7, R17, R6 ;  /* 0x0000001107037224 */ /* 0x000fc600078e0206 */
[----:B------:R-:W3:Y:S01]  /*0de0*/  LDC R18, c[0x0][0x758] ;  /* 0x0001d600ff127b82 */ /* 0x000ee20000000800 */
[----:B------:R-:W-:Y:S01]  /*0df0*/  IMAD.IADD R3, R5, 0x1, R3 ;  /* 0x0000000105037824 */ /* 0x000fe200078e0203 */
[----:B-1----:R-:W-:Y:S02]  /*0e00*/  ISETP.NE.U32.AND P0, PT, R20, RZ, PT ;  /* 0x000000ff1400720c */ /* 0x002fe40003f05070 */
[----:B------:R-:W-:Y:S02]  /*0e10*/  MOV R5, 0xffffffff ;  /* 0xffffffff00057802 */ /* 0x000fe40000000f00 */
[----:B------:R-:W-:Y:S02]  /*0e20*/  ISETP.NE.AND.EX P0, PT, R21, RZ, PT, P0 ;  /* 0x000000ff1500720c */ /* 0x000fe40003f05300 */
[----:B------:R-:W1:Y:S01]  /*0e30*/  LDC R13, c[0x0][0x700] ;  /* 0x0001c000ff0d7b82 */ /* 0x000e620000000800 */
[-CC-:B0-----:R-:W-:Y:S02]  /*0e40*/  SHF.R.U64 R10, R4, R8.reuse, R3.reuse ;  /* 0x00000008040a7219 */ /* 0x181fe40000001203 */
[----:B------:R-:W-:-:S05]  /*0e50*/  SHF.R.U32.HI R3, RZ, R8, R3 ;  /* 0x00000008ff037219 */ /* 0x000fca0000011603 */
[----:B------:R-:W0:Y:S01]  /*0e60*/  LDC R15, c[0x0][0x748] ;  /* 0x0001d200ff0f7b82 */ /* 0x000e220000000800 */
[-CC-:B--2---:R-:W-:Y:S02]  /*0e70*/  SHF.R.U64 R19, R10, R14.reuse, R3.reuse ;  /* 0x0000000e0a137219 */ /* 0x184fe40000001203 */
[----:B------:R-:W-:-:S05]  /*0e80*/  SHF.R.U32.HI R3, RZ, R14, R3 ;  /* 0x0000000eff037219 */ /* 0x000fca0000011603 */
[----:B------:R-:W2:Y:S01]  /*0e90*/  LDC R17, c[0x0][0x738] ;  /* 0x0001ce00ff117b82 */ /* 0x000ea20000000800 */
[-C--:B---3--:R-:W-:Y:S02]  /*0ea0*/  SHF.L.U32 R2, R5, R18.reuse, RZ ;  /* 0x0000001205027219 */ /* 0x088fe400000006ff */
[--C-:B------:R-:W-:Y:S02]  /*0eb0*/  SHF.R.U64 R12, R19, R18, R3.reuse ;  /* 0x00000012130c7219 */ /* 0x100fe40000001203 */
[----:B------:R-:W-:Y:S02]  /*0ec0*/  LOP3.LUT R8, RZ, R2, RZ, 0x33, !PT ;  /* 0x00000002ff087212 */ /* 0x000fe400078e33ff */
[----:B------:R-:W-:Y:S01]  /*0ed0*/  SHF.R.U32.HI R3, RZ, R18, R3 ;  /* 0x00000012ff037219 */ /* 0x000fe20000011603 */
[----:B------:R-:W3:Y:S01]  /*0ee0*/  LDC R16, c[0x0][0x710] ;  /* 0x0001c400ff107b82 */ /* 0x000ee20000000800 */
[----:B------:R-:W-:Y:S01]  /*0ef0*/  IMAD.MOV.U32 R2, RZ, RZ, R12 ;  /* 0x000000ffff027224 */ /* 0x000fe200078e000c */
[----:B------:R-:W-:Y:S06]  /*0f00*/  @!P0 BRA `(.L_x_11) ;  /* 0x0000000000288947 */ /* 0x000fec0003800000 */
[----:B------:R-:W4:Y:S02]  /*0f10*/  LDC R7, c[0x0][0x74c] ;  /* 0x0001d300ff077b82 */ /* 0x000f240000000800 */
[----:B----4-:R-:W-:-:S05]  /*0f20*/  IADD3 R7, P0, R12, R7, RZ ;  /* 0x000000070c077210 */ /* 0x010fca0007f1e0ff */
        /* <DEDUP_REMOVED lines=8> */
.L_x_11:
[----:B0-----:R-:W-:Y:S01]  /*0fb0*/  SHF.R.U64 R4, R2, R15, R3 ;  /* 0x0000000f02047219 */ /* 0x001fe20000001203 */
[----:B-1----:R-:W-:Y:S01]  /*0fc0*/  VIADD R5, R13, 0xffffffff ;  /* 0xffffffff0d057836 */ /* 0x002fe20000000000 */
[----:B------:R-:W-:Y:S02]  /*0fd0*/  SHF.L.U32 R2, R11, R18, RZ ;  /* 0x000000120b027219 */ /* 0x000fe400000006ff */
[----:B------:R-:W-:Y:S01]  /*0fe0*/  LOP3.LUT R3, R19, R8, RZ, 0xc0, !PT ;  /* 0x0000000813037212 */ /* 0x000fe200078ec0ff */
[----:B------:R-:W-:Y:S01]  /*0ff0*/  IMAD.MOV R6, RZ, RZ, -R4 ;  /* 0x000000ffff067224 */ /* 0x000fe200078e0a04 */
[----:B------:R-:W-:Y:S02]  /*1000*/  SEL R0, R0, R23, !P3 ;  /* 0x0000001700007207 */ /* 0x000fe40005800000 */
[----:B------:R-:W-:Y:S01]  /*1010*/  LOP3.LUT R5, R10, R5, RZ, 0xc0, !PT ;  /* 0x000000050a057212 */ /* 0x000fe200078ec0ff */
[----:B------:R-:W-:Y:S01]  /*1020*/  IMAD R3, R2, R4, R3 ;  /* 0x0000000402037224 */ /* 0x000fe200078e0203 */
[----:B------:R-:W-:Y:S01]  /*1030*/  R2UR UR23, R22 ;  /* 0x00000000161772ca */ /* 0x000fe200000e0000 */
[----:B--2---:R-:W-:-:S02]  /*1040*/  IMAD R2, R6, R17, R12 ;  /* 0x0000001106027224 */ /* 0x004fc400078e020c */
[----:B---3--:R-:W-:Y:S02]  /*1050*/  IMAD R0, R3, R16, R0 ;  /* 0x0000001003007224 */ /* 0x008fe400078e0200 */
[----:B------:R-:W-:Y:S02]  /*1060*/  IMAD R3, R2, R13, R5 ;  /* 0x0000000d02037224 */ /* 0x000fe400078e0205 */
[----:B------:R-:W-:-:S03]  /*1070*/  IMAD.MOV.U32 R4, RZ, RZ, 0x1 ;  /* 0x00000001ff047424 */ /* 0x000fc600078e00ff */
[----:B------:R-:W-:Y:S02]  /*1080*/  SEL R2, R3, R0, !P3 ;  /* 0x0000000003027207 */ /* 0x000fe40005800000 */
[----:B------:R-:W-:-:S03]  /*1090*/  SEL R0, R0, R3, !P3 ;  /* 0x0000000300007207 */ /* 0x000fc60005800000 */
[----:B------:R1:W-:Y:S04]  /*10a0*/  STL [R1+0x8c], R2 ;  /* 0x00008c0201007387 */ /* 0x0003e80000100800 */
[----:B------:R1:W-:Y:S02]  /*10b0*/  STL [R1+0xe0], R0 ;  /* 0x0000e00001007387 */ /* 0x0003e40000100800 */
.L_x_9:
[----:B------:R-:W-:-:S08]  /*10c0*/  NOP ;  /* 0x0000000000007918 */ /* 0x000fd00000000000 */
[----:B------:R-:W2:Y:S02]  /*10d0*/  USETMAXREG.TRY_ALLOC.CTAPOOL UP0, 0xe8 ;  /* 0x000000e8000079c8 */ /* 0x000ea40008000600 */
[----:B--2---:R-:W-:-:S13]  /*10e0*/  PLOP3.LUT P0, PT, PT, PT, UP0, 0x80, 0x0 ;  /* 0x000000000000781c */ /* 0x004fda0003f0f008 */
[----:B------:R-:W-:Y:S05]  /*10f0*/  @!P0 BRA `(.L_x_9) ;  /* 0xfffffffc00f08947 */ /* 0x000fea000383ffff */
[----:B------:R-:W-:Y:S01]  /*1100*/  ULDC.64 UR4, c[0x0][0x698] ;  /* 0x0001a60000047ab9 */ /* 0x000fe20000000a00 */
[----:B------:R-:W-:Y:S01]  /*1110*/  ULDC.64 UR18, c[0x0][0x208] ;  /* 0x0000820000127ab9 */ /* 0x000fe20000000a00 */
[----:B------:R-:W-:-:S04]  /*1120*/  ISETP.NE.U32.AND P0, PT, RZ, UR4, PT ;  /* 0x00000004ff007c0c */ /* 0x000fc8000bf05070 */
[----:B------:R-:W-:-:S13]  /*1130*/  ISETP.NE.AND.EX P0, PT, RZ, UR5, PT, P0 ;  /* 0x00000005ff007c0c */ /* 0x000fda000bf05300 */
[----:B------:R-:W-:Y:S05]  /*1140*/  @!P0 BRA `(.L_x_12) ;  /* 0x0000000000208947 */ /* 0x000fea0003800000 */
[----:B-1----:R-:W1:Y:S02]  /*1150*/  LDC.64 R2, c[0x0][0x698] ;  /* 0x0001a600ff027b82 */ /* 0x002e640000000a00 */
[----:B-1----:R-:W2:Y:S02]  /*1160*/  LDG.E.64 R2, desc[UR18][R2.64] ;  /* 0x0000001202027981 */ /* 0x002ea4000c1e1b00 */
[----:B--2---:R-:W-:-:S04]  /*1170*/  ISETP.NE.U32.AND P0, PT, R2, RZ, PT ;  /* 0x000000ff0200720c */ /* 0x004fc80003f05070 */
[----:B------:R-:W-:-:S13]  /*1180*/  ISETP.NE.AND.EX P0, PT, R3, RZ, PT, P0 ;  /* 0x000000ff0300720c */ /* 0x000fda0003f05300 */
[----:B------:R-:W-:Y:S05]  /*1190*/  @!P0 BRA `(.L_x_12) ;  /* 0x00000000000c8947 */ /* 0x000fea0003800000 */
[----:B------:R-:W2:Y:S02]  /*11a0*/  LD.E R2, desc[UR18][R2.64] ;  /* 0x0000001202027980 */ /* 0x000ea4000c101900 */
[----:B--2---:R-:W-:Y:S01]  /*11b0*/  R2UR UR20, R2 ;  /* 0x00000000021472ca */ /* 0x004fe200000e0000 */
[----:B------:R-:W-:-:S14]  /*11c0*/  BRA `(.L_x_13) ;  /* 0x0000000000247947 */ /* 0x000fdc0003800000 */
.L_x_12:
[----:B------:R-:W-:Y:S02]  /*11d0*/  ULDC.64 UR4, c[0x0][0x688] ;  /* 0x0001a20000047ab9 */ /* 0x000fe40000000a00 */
[----:B------:R-:W-:-:S04]  /*11e0*/  ISETP.NE.U32.AND P0, PT, RZ, UR4, PT ;  /* 0x00000004ff007c0c */ /* 0x000fc8000bf05070 */
[----:B------:R-:W-:-:S13]  /*11f0*/  ISETP.NE.AND.EX P0, PT, RZ, UR5, PT, P0 ;  /* 0x00000005ff007c0c */ /* 0x000fda000bf05300 */
[----:B------:R-:W-:Y:S05]  /*1200*/  @!P0 BRA `(.L_x_14) ;  /* 0x0000000000108947 */ /* 0x000fea0003800000 */
[----:B-1----:R-:W1:Y:S02]  /*1210*/  LDC.64 R2, c[0x0][0x688] ;  /* 0x0001a200ff027b82 */ /* 0x002e640000000a00 */
[----:B-1----:R-:W2:Y:S02]  /*1220*/  LDG.E R2, desc[UR18][R2.64] ;  /* 0x0000001202027981 */ /* 0x002ea4000c1e1900 */
[----:B--2---:R-:W-:Y:S01]  /*1230*/  R2UR UR20, R2 ;  /* 0x00000000021472ca */ /* 0x004fe200000e0000 */
[----:B------:R-:W-:-:S14]  /*1240*/  BRA `(.L_x_13) ;  /* 0x0000000000047947 */ /* 0x000fdc0003800000 */
.L_x_14:
[----:B------:R-:W-:-:S05]  /*1250*/  ULDC UR20, c[0x0][0x680] ;  /* 0x0001a00000147ab9 */ /* 0x000fca0000000800 */
.L_x_13:
[----:B------:R-:W-:Y:S02]  /*1260*/  ULDC.64 UR4, c[0x0][0x6a0] ;  /* 0x0001a80000047ab9 */ /* 0x000fe40000000a00 */
        /* <DEDUP_REMOVED lines=11> */
.L_x_15:
        /* <DEDUP_REMOVED lines=8> */
.L_x_17:
[----:B------:R-:W-:-:S05]  /*13a0*/  ULDC UR21, c[0x0][0x684] ;  /* 0x0001a10000157ab9 */ /* 0x000fca0000000800 */
.L_x_16:
[----:B------:R-:W-:-:S13]  /*13b0*/  LOP3.LUT P0, RZ, R4, 0xff, RZ, 0xc0, !PT ;  /* 0x000000ff04ff7812 */ /* 0x000fda000780c0ff */
[----:B------:R-:W-:Y:S05]  /*13c0*/  @!P0 EXIT ;  /* 0x000000000000894d */ /* 0x000fea0003800000 */
[----:B------:R-:W-:Y:S01]  /*13d0*/  ULDC UR4, c[0x0][0x28c] ;  /* 0x0000a30000047ab9 */ /* 0x000fe20000000800 */
[----:B------:R-:W-:Y:S02]  /*13e0*/  ULOP3.LUT UR22, UR13, 0x1, URZ, 0xfc, !UPT ;  /* 0x000000010d167892 */ /* 0x000fe4000f8efc3f */
[----:B------:R-:W-:-:S04]  /*13f0*/  UIADD3 UR4, UR4, 0x3f, URZ ;  /* 0x0000003f04047890 */ /* 0x000fc8000fffe03f */
[----:B------:R-:W-:-:S04]  /*1400*/  USHF.R.S32.HI UR5, URZ, 0x1f, UR4 ;  /* 0x0000001f3f057899 */ /* 0x000fc80008011404 */
[----:B------:R-:W-:-:S03]  /*1410*/  ULEA.HI UR5, UR5, UR4, URZ, 0x6 ;  /* 0x0000000405057291 */ /* 0x000fc6000f8f303f */
[----:B------:R-:W-:Y:S01]  /*1420*/  UMOV UR4, URZ ;  /* 0x0000003f00047c82 */ /* 0x000fe20008000000 */
[----:B------:R-:W-:-:S03]  /*1430*/  USHF.R.S32.HI UR12, URZ, 0x6, UR5 ;  /* 0x000000063f0c7899 */ /* 0x000fc60008011405 */
[----:B------:R-:W-:-:S09]  /*1440*/  UMOV UR5, URZ ;  /* 0x0000003f00057c82 */ /* 0x000fd20008000000 */
.L_x_284:
[----:B-1----:R-:W1:Y:S01]  /*1450*/  S2R R0, SR_TID.X ;  /* 0x0000000000007919 */ /* 0x002e620000002100 */
[----:B------:R-:W-:Y:S01]  /*1460*/  UISETP.LT.AND UP0, UPT, URZ, UR12, UPT ;  /* 0x0000000c3f00728c */ /* 0x000fe2000bf01270 */
[----:B------:R-:W-:Y:S02]  /*1470*/  CS2R R4, SRZ ;  /* 0x0000000000047805 */ /* 0x000fe4000001ff00 */
[----:B------:R-:W-:Y:S01]  /*1480*/  CS2R R6, SRZ ;  /* 0x0000000000067805 */ /* 0x000fe2000001ff00 */
[----:B------:R-:W-:Y:S01]  /*1490*/  STL [R1+0x74], RZ ;  /* 0x000074ff01007387 */ /* 0x000fe20000100800 */
[----:B------:R-:W-:Y:S01]  /*14a0*/  USEL UR6, URZ, UR12, UP0 ;  /* 0x0000000c3f067287 */ /* 0x000fe20008000000 */
[----:B------:R-:W-:Y:S02]  /*14b0*/  CS2R R8, SRZ ;  /* 0x0000000000087805 */ /* 0x000fe4000001ff00 */
[----:B---3--:R-:W-:Y:S01]  /*14c0*/  CS2R R10, SRZ ;  /* 0x00000000000a7805 */ /* 0x008fe2000001ff00 */
[----:B------:R-:W-:Y:S01]  /*14d0*/  STL [R1+0x70], RZ ;  /* 0x000070ff01007387 */ /* 0x000fe20000100800 */
[----:B------:R-:W-:Y:S01]  /*14e0*/  UIADD3 UR7, UR12, -UR6, URZ ;  /* 0x800000060c077290 */ /* 0x000fe2000fffe03f */
[----:B------:R-:W-:-:S02]  /*14f0*/  CS2R R12, SRZ ;  /* 0x00000000000c7805 */ /* 0x000fc4000001ff00 */
[----:B------:R-:W-:Y:S01]  /*1500*/  CS2R R14, SRZ ;  /* 0x00000000000e7805 */ /* 0x000fe2000001ff00 */
[----:B------:R-:W-:Y:S01]  /*1510*/  STL [R1+0x6c], RZ ;  /* 0x00006cff01007387 */ /* 0x000fe20000100800 */
[----:B------:R-:W-:Y:S01]  /*1520*/  UISETP.GE.AND UP0, UPT, UR7, 0x1, UPT ;  /* 0x000000010700788c */ /* 0x000fe2000bf06270 */
[----:B------:R-:W-:Y:S01]  /*1530*/  CS2R R16, SRZ ;  /* 0x0000000000107805 */ /* 0x000fe2000001ff00 */
[----:B------:R-:W-:Y:S01]  /*1540*/  UMOV UR6, URZ ;  /* 0x0000003f00067c82 */ /* 0x000fe20008000000 */
[----:B------:R-:W-:Y:S01]  /*1550*/  STL [R1+0x68], RZ ;  /* 0x000068ff01007387 */ /* 0x000fe20000100800 */
[----:B0-----:R-:W-:Y:S02]  /*1560*/  CS2R R18, SRZ ;  /* 0x0000000000127805 */ /* 0x001fe4000001ff00 */
[----:B------:R-:W-:Y:S02]  /*1570*/  CS2R R20, SRZ ;  /* 0x0000000000147805 */ /* 0x000fe4000001ff00 */
[----:B------:R-:W-:Y:S01]  /*1580*/  PLOP3.LUT P0, PT, PT, PT, UP0, 0x80, 0x0 ;  /* 0x000000000000781c */ /* 0x000fe20003f0f008 */
[----:B------:R-:W-:Y:S01]  /*1590*/  STL [R1+0x64], RZ ;  /* 0x000064ff01007387 */ /* 0x000fe20000100800 */
[----:B------:R-:W-:-:S02]  /*15a0*/  CS2R R22, SRZ ;  /* 0x0000000000167805 */ /* 0x000fc4000001ff00 */
[----:B------:R-:W-:Y:S02]  /*15b0*/  CS2R R154, SRZ ;  /* 0x00000000009a7805 */ /* 0x000fe4000001ff00 */
[----:B------:R-:W-:Y:S01]  /*15c0*/  CS2R R156, SRZ ;  /* 0x00000000009c7805 */ /* 0x000fe2000001ff00 */
[----:B------:R-:W-:Y:S01]  /*15d0*/  STL [R1+0x60], RZ ;  /* 0x000060ff01007387 */ /* 0x000fe20000100800 */
[----:B------:R-:W-:Y:S02]  /*15e0*/  CS2R R158, SRZ ;  /* 0x00000000009e7805 */ /* 0x000fe4000001ff00 */
[----:B------:R-:W-:Y:S02]  /*15f0*/  CS2R R160, SRZ ;  /* 0x0000000000a07805 */ /* 0x000fe4000001ff00 */
[----:B------:R-:W-:Y:S01]  /*1600*/  CS2R R162, SRZ ;  /* 0x0000000000a27805 */ /* 0x000fe2000001ff00 */
[----:B------:R-:W-:Y:S01]  /*1610*/  STL [R1+0x5c], RZ ;  /* 0x00005cff01007387 */ /* 0x000fe20000100800 */
[----:B------:R-:W-:-:S02]  /*1620*/  CS2R R164, SRZ ;  /* 0x0000000000a47805 */ /* 0x000fc4000001ff00 */
[----:B------:R-:W-:Y:S02]  /*1630*/  CS2R R166, SRZ ;  /* 0x0000000000a67805 */ /* 0x000fe4000001ff00 */
[----:B------:R-:W-:Y:S01]  /*1640*/  CS2R R168, SRZ ;  /* 0x0000000000a87805 */ /* 0x000fe2000001ff00 */
[----:B------:R-:W-:Y:S01]  /*1650*/  STL [R1+0x58], RZ ;  /* 0x000058ff01007387 */ /* 0x000fe20000100800 */
[----:B-1----:R-:W-:Y:S02]  /*1660*/  LOP3.LUT R0, R0, 0x80, RZ, 0xc0, !PT ;  /* 0x0000008000007812 */ /* 0x002fe400078ec0ff */
[----:B------:R-:W-:Y:S02]  /*1670*/  CS2R R170, SRZ ;  /* 0x0000000000aa7805 */ /* 0x000fe4000001ff00 */
[----:B------:R-:W-:Y:S01]  /*1680*/  CS2R R172, SRZ ;  /* 0x0000000000ac7805 */ /* 0x000fe2000001ff00 */
[----:B------:R-:W-:Y:S01]  /*1690*/  STL [R1+0x54], RZ ;  /* 0x000054ff01007387 */ /* 0x000fe20000100800 */
[----:B------:R-:W-:Y:S01]  /*16a0*/  SHF.R.U32.HI R2, RZ, 0x7, R0 ;  /* 0x00000007ff027819 */ /* 0x000fe20000011600 */
[----:B------:R-:W-:Y:S01]  /*16b0*/  IMAD.MOV.U32 R0, RZ, RZ, RZ ;  /* 0x000000ffff007224 */ /* 0x000fe200078e00ff */
[----:B------:R-:W-:Y:S01]  /*16c0*/  CS2R R174, SRZ ;  /* 0x0000000000ae7805 */ /* 0x000fe2000001ff00 */
        /* <DEDUP_REMOVED lines=30> */
[----:B-----5:R-:W-:Y:S02]  /*18b0*/  CS2R R220, SRZ ;  /* 0x0000000000dc7805 */ /* 0x020fe4000001ff00 */
[----:B------:R-:W-:Y:S01]  /*18c0*/  CS2R R222, SRZ ;  /* 0x0000000000de7805 */ /* 0x000fe2000001ff00 */
[----:B------:R-:W-:Y:S01]  /*18d0*/  STL [R1+0x30], RZ ;  /* 0x000030ff01007387 */ /* 0x000fe20000100800 */
[----:B------:R-:W-:-:S02]  /*18e0*/  CS2R R224, SRZ ;  /* 0x0000000000e07805 */ /* 0x000fc4000001ff00 */
[----:B------:R-:W-:Y:S02]  /*18f0*/  CS2R R226, SRZ ;  /* 0x0000000000e27805 */ /* 0x000fe4000001ff00 */
[----:B------:R-:W-:Y:S01]  /*1900*/  MOV R228, RZ ;  /* 0x000000ff00e47202 */ /* 0x000fe20000000f00 */
        /* <DEDUP_REMOVED lines=16> */
[----:B------:R-:W0:Y:S01]  /*1a10*/  SHFL.IDX PT, R2, R2, RZ, 0x1f ;  /* 0x00001fff02027589 */ /* 0x000e2200000e0000 */
[----:B------:R-:W-:Y:S02]  /*1a20*/  CS2R R112, SRZ ;  /* 0x0000000000707805 */ /* 0x000fe4000001ff00 */
[----:B------:R-:W-:Y:S02]  /*1a30*/  CS2R R114, SRZ ;  /* 0x0000000000727805 */ /* 0x000fe4000001ff00 */
[----:B------:R-:W-:Y:S01]  /*1a40*/  CS2R R116, SRZ ;  /* 0x0000000000747805 */ /* 0x000fe2000001ff00 */
[----:B------:R1:W-:Y:S01]  /*1a50*/  STL [R1+0x1c], RZ ;  /* 0x00001cff01007387 */ /* 0x0003e20000100800 */
[----:B------:R-:W-:-:S02]  /*1a60*/  CS2R R118, SRZ ;  /* 0x0000000000767805 */ /* 0x000fc4000001ff00 */
[----:B------:R-:W-:Y:S02]  /*1a70*/  CS2R R120, SRZ ;  /* 0x0000000000787805 */ /* 0x000fe4000001ff00 */
[----:B------:R-:W-:Y:S01]  /*1a80*/  CS2R R122, SRZ ;  /* 0x00000000007a7805 */ /* 0x000fe2000001ff00 */
[----:B------:R1:W-:Y:S01]  /*1a90*/  STL [R1+0x18], RZ ;  /* 0x000018ff01007387 */ /* 0x0003e20000100800 */
        /* <DEDUP_REMOVED lines=16> */
[----:B0-----:R-:W-:Y:S02]  /*1ba0*/  R2UR UR8, R2 ;  /* 0x00000000020872ca */ /* 0x001fe400000e0000 */
[----:B--2---:R-:W-:Y:S02]  /*1bb0*/  CS2R R2, SRZ ;  /* 0x0000000000027805 */ /* 0x004fe4000001ff00 */
[----:B------:R-:W-:Y:S01]  /*1bc0*/  CS2R R148, SRZ ;  /* 0x0000000000947805 */ /* 0x000fe2000001ff00 */
[----:B------:R1:W-:Y:S01]  /*1bd0*/  STL [R1+0x4], RZ ;  /* 0x000004ff01007387 */ /* 0x0003e20000100800 */
[----:B------:R-:W-:-:S02]  /*1be0*/  CS2R R150, SRZ ;  /* 0x0000000000967805 */ /* 0x000fc4000001ff00 */
[----:B------:R-:W-:Y:S02]  /*1bf0*/  CS2R R24, SRZ ;  /* 0x0000000000187805 */ /* 0x000fe4000001ff00 */
[----:B------:R-:W-:Y:S01]  /*1c00*/  CS2R R26, SRZ ;  /* 0x00000000001a7805 */ /* 0x000fe2000001ff00 */
[----:B------:R1:W-:Y:S01]  /*1c10*/  STL [R1], RZ ;  /* 0x000000ff01007387 */ /* 0x0003e20000100800 */
[----:B------:R-:W-:Y:S02]  /*1c20*/  CS2R R28, SRZ ;  /* 0x00000000001c7805 */ /* 0x000fe4000001ff00 */
[----:B------:R-:W-:Y:S02]  /*1c30*/  CS2R R30, SRZ ;  /* 0x00000000001e7805 */ /* 0x000fe4000001ff00 */
[----:B------:R-:W-:Y:S02]  /*1c40*/  CS2R R32, SRZ ;  /* 0x0000000000207805 */ /* 0x000fe4000001ff00 */
[----:B------:R-:W-:-:S02]  /*1c50*/  CS2R R34, SRZ ;  /* 0x0000000000227805 */ /* 0x000fc4000001ff00 */
[----:B------:R-:W-:Y:S02]  /*1c60*/  CS2R R36, SRZ ;  /* 0x0000000000247805 */ /* 0x000fe4000001ff00 */
[----:B------:R-:W-:Y:S02]  /*1c70*/  CS2R R38, SRZ ;  /* 0x0000000000267805 */ /* 0x000fe4000001ff00 */
        /* <DEDUP_REMOVED lines=11> */
[----:B----4-:R-:W-:Y:S02]  /*1d30*/  CS2R R62, SRZ ;  /* 0x00000000003e7805 */ /* 0x010fe4000001ff00 */
        /* <DEDUP_REMOVED lines=11> */
[----:B------:R-:W-:Y:S01]  /*1df0*/  CS2R R86, SRZ ;  /* 0x0000000000567805 */ /* 0x000fe2000001ff00 */
[----:B-1----:R-:W-:Y:S06]  /*1e00*/  @!P0 BRA `(.L_x_18) ;  /* 0x0000001400288947 */ /* 0x002fec0003800000 */
[----:B------:R-:W0:Y:S01]  /*1e10*/  S2UR UR10, SR_CgaCtaId ;  /* 0x00000000000a79c3 */ /* 0x000e220000008800 */
[----:B------:R-:W-:Y:S01]  /*1e20*/  ULEA.HI UR6, UR8, UR8, URZ, 0x1 ;  /* 0x0000000808067291 */ /* 0x000fe2000f8f083f */
[----:B------:R-:W-:Y:S01]  /*1e30*/  IMAD.MOV.U32 R0, RZ, RZ, RZ ;  /* 0x000000ffff007224 */ /* 0x000fe200078e00ff */
[----:B------:R-:W-:Y:S01]  /*1e40*/  UMOV UR9, 0x400 ;  /* 0x0000040000097882 */ /* 0x000fe20000000000 */
[----:B------:R-:W-:Y:S01]  /*1e50*/  IMAD.U32 R229, RZ, RZ, UR4 ;  /* 0x00000004ffe57e24 */ /* 0x000fe2000f8e00ff */
[----:B------:R-:W-:Y:S01]  /*1e60*/  ULOP3.LUT UR6, UR6, 0x1ffffe, URZ, 0xc0, !UPT ;  /* 0x001ffffe06067892 */ /* 0x000fe2000f8ec03f */
[----:B------:R-:W-:Y:S01]  /*1e70*/  UMOV UR14, UR7 ;  /* 0x00000007000e7c82 */ /* 0x000fe20008000000 */
[----:B------:R-:W-:Y:S02]  /*1e80*/  UPLOP3.LUT UP0, UPT, UPT, UPT, UPT, 0x40, 0x0 ;  /* 0x000000000000789c */ /* 0x000fe40003f0e870 */
[----:B------:R-:W-:Y:S01]  /*1e90*/  UIADD3 UR6, UR8, -UR6, URZ ;  /* 0x8000000608067290 */ /* 0x000fe2000fffe03f */
[----:B------:R-:W-:Y:S01]  /*1ea0*/  UMOV UR16, UR5 ;  /* 0x0000000500107c82 */ /* 0x000fe20008000000 */
[----:B------:R-:W-:Y:S01]  /*1eb0*/  UMOV UR17, UR5 ;  /* 0x0000000500117c82 */ /* 0x000fe20008000000 */
[----:B------:R-:W-:Y:S01]  /*1ec0*/  UMOV UR7, URZ ;  /* 0x0000003f00077c82 */ /* 0x000fe20008000000 */
[----:B------:R-:W-:Y:S01]  /*1ed0*/  ULDC UR25, c[0x0][0x644] ;  /* 0x0001910000197ab9 */ /* 0x000fe20000000800 */
[----:B0-----:R-:W-:-:S04]  /*1ee0*/  ULEA UR9, UR10, UR9, 0x18 ;  /* 0x000000090a097291 */ /* 0x001fc8000f8ec03f */
[----:B------:R-:W-:-:S04]  /*1ef0*/  ULEA UR6, UR6, UR9, 0xb ;  /* 0x0000000906067291 */ /* 0x000fc8000f8e583f */
[----:B------:R-:W-:-:S04]  /*1f00*/  UIADD3 UR6, UR6, 0x180, URZ ;  /* 0x0000018006067890 */ /* 0x000fc8000fffe03f */
[----:B------:R-:W-:-:S03]  /*1f10*/  USHF.R.U32.HI UR8, URZ, 0x4, UR6 ;  /* 0x000000043f087899 */ /* 0x000fc60008011606 */
[----:B------:R-:W-:Y:S01]  /*1f20*/  UMOV UR6, URZ ;  /* 0x0000003f00067c82 */ /* 0x000fe20008000000 */
[----:B------:R-:W-:-:S12]  /*1f30*/  ULOP3.LUT UR15, UR8, 0x3fff, URZ, 0xc0, !UPT ;  /* 0x00003fff080f7892 */ /* 0x000fd8000f8ec03f */
.L_x_26:
[----:B------:R-:W-:-:S06]  /*1f40*/  UISETP.NE.AND UP1, UPT, UR22, 0x3, UPT ;  /* 0x000000031600788c */ /* 0x000fcc000bf25270 */
[----:B------:R-:W-:-:S13]  /*1f50*/  PLOP3.LUT P1, PT, PT, PT, UP1, 0x80, 0x0 ;  /* 0x000000000000781c */ /* 0x000fda0003f2f018 */
[----:B-----5:R-:W-:Y:S05]  /*1f60*/  @!P1 BRA `(.L_x_19) ;  /* 0x0000000000049947 */ /* 0x020fea0003800000 */
[----:B------:R-:W-:Y:S01]  /*1f70*/  BPT.TRAP 0x1 ;  /* 0x000000040000795c */ /* 0x000fe20000300000 */
.L_x_19:
[----:B------:R-:W0:Y:S01]  /*1f80*/  S2UR UR9, SR_CgaCtaId ;  /* 0x00000000000979c3 */ /* 0x000e220000008800 */
[----:B------:R-:W-:Y:S01]  /*1f90*/  UMOV UR8, 0x400 ;  /* 0x0000040000087882 */ /* 0x000fe20000000000 */
[----:B------:R-:W-:Y:S01]  /*1fa0*/  SHF.L.U32 R152, R229, 0x1f, RZ ;  /* 0x0000001fe5987819 */ /* 0x000fe200000006ff */
[----:B0-----:R-:W-:-:S04]  /*1fb0*/  ULEA UR24, UR9, UR8, 0x18 ;  /* 0x0000000809187291 */ /* 0x001fc8000f8ec03f */
[----:B------:R-:W-:-:S09]  /*1fc0*/  ULEA UR8, UR16, UR24, 0x3 ;  /* 0x0000001810087291 */ /* 0x000fd2000f8e183f */
[----:B------:R0:W1:Y:S01]  /*1fd0*/  SYNCS.PHASECHK.TRANS64.TRYWAIT P0, [UR8], R152 ;  /* 0x00000098ff0075a7 */ /* 0x0000620008000148 */
[----:B------:R-:W-:Y:S05]  /*1fe0*/  @!P1 BRA `(.L_x_20) ;  /* 0x0000000000049947 */ /* 0x000fea0003800000 */
[----:B------:R-:W-:Y:S01]  /*1ff0*/  BPT.TRAP 0x1 ;  /* 0x000000040000795c */ /* 0x000fe20000300000 */
.L_x_20:
[----:B-1----:R-:W-:Y:S05]  /*2000*/  @P0 BRA `(.L_x_21) ;  /* 0x0000000000080947 */ /* 0x002fea0003800000 */
[----:B------:R-:W1:Y:S02]  /*2010*/  SYNCS.PHASECHK.TRANS64.TRYWAIT P0, [UR8], R152 ;  /* 0x00000098ff0075a7 */ /* 0x000e640008000148 */
[----:B-1----:R-:W-:Y:S05]  /*2020*/  @!P0 BRA `(.L_x_22) ;  /* 0x000000d400348947 */ /* 0x002fea0003800000 */
.L_x_21:
[----:B------:R2:W-:Y:S02]  /*2030*/  STL [R1+0xe4], R0 ;  /* 0x0000e40001007387 */ /* 0x0005e40000100800 */
[----:B--2---:R-:W0:Y:S02]  /*2040*/  S2R R0, SR_TID.X ;  /* 0x0000000000007919 */ /* 0x004e240000002100 */
[C---:B01----:R-:W-:Y:S02]  /*2050*/  IMAD.SHL.U32 R152, R0.reuse, 0x20, RZ ;  /* 0x0000002000987824 */ /* 0x043fe400078e00ff */
[----:B------:R-:W-:-:S03]  /*2060*/  IMAD.SHL.U32 R153, R0, 0x200, RZ ;  /* 0x0000020000997824 */ /* 0x000fc600078e00ff */
[----:B------:R-:W-:-:S04]  /*2070*/  LOP3.LUT R152, R152, 0x1c00, RZ, 0xc0, !PT ;  /* 0x00001c0098987812 */ /* 0x000fc800078ec0ff */
[----:B------:R-:W-:Y:S02]  /*2080*/  LOP3.LUT R152, R152, 0x200, R153, 0xf8, !PT ;  /* 0x0000020098987812 */ /* 0x000fe400078ef899 */
[----:B------:R-:W-:Y:S02]  /*2090*/  SHF.L.U32 R153, R0, 0x4, RZ ;  /* 0x0000000400997819 */ /* 0x000fe400000006ff */
[----:B------:R0:W5:Y:S01]  /*20a0*/  LDL.LU R0, [R1+0xe4] ;  /* 0x0000e40001007983 */ /* 0x0001620000300800 */
[----:B------:R-:W-:Y:S01]  /*20b0*/  UIADD3 UR8, UR24, 0x18180, URZ ;  /* 0x0001818018087890 */ /* 0x000fe2000fffe03f */
[--C-:B------:R-:W-:Y:S01]  /*20c0*/  LOP3.LUT R152, R152, 0x1c0, R153.reuse, 0xf8, !PT ;  /* 0x000001c098987812 */ /* 0x100fe200078ef899 */
[----:B------:R-:W-:Y:S02]  /*20d0*/  USEL UR7, UR7, URZ, !UP0 ;  /* 0x0000003f07077287 */ /* 0x000fe4000c000000 */
[----:B------:R-:W-:Y:S01]  /*20e0*/  USHF.R.U32.HI UR8, URZ, 0x4, UR8 ;  /* 0x000000043f087899 */ /* 0x000fe20008011608 */
[----:B------:R-:W-:Y:S01]  /*20f0*/  LOP3.LUT R152, R152, 0x20, R153, 0xf8, !PT ;  /* 0x0000002098987812 */ /* 0x000fe200078ef899 */
[----:B------:R-:W-:Y:S01]  /*2100*/  IMAD.U32 R153, RZ, RZ, UR16 ;  /* 0x00000010ff997e24 */ /* 0x000fe2000f8e00ff */
[----:B------:R-:W-:-:S02]  /*2110*/  ULOP3.LUT UR9, UR15, 0x10000, URZ, 0xfc, !UPT ;  /* 0x000100000f097892 */ /* 0x000fc4000f8efc3f */
[----:B------:R-:W-:Y:S01]  /*2120*/  SHF.R.U32.HI R152, RZ, 0x3, R152 ;  /* 0x00000003ff987819 */ /* 0x000fe20000011698 */
[----:B------:R-:W-:Y:S02]  /*2130*/  ULOP3.LUT UR8, UR8, 0x3fff, URZ, 0xc0, !UPT ;  /* 0x00003fff08087892 */ /* 0x000fe4000f8ec03f */
[----:B------:R-:W-:Y:S02]  /*2140*/  UISETP.NE.U32.AND UP0, UPT, UR7, URZ, UPT ;  /* 0x0000003f0700728c */ /* 0x000fe4000bf05070 */
[----:B------:R-:W-:Y:S01]  /*2150*/  IMAD R153, R153, 0x800, R152 ;  /* 0x0000080099997824 */ /* 0x000fe200078e0298 */
[----:B------:R-:W-:Y:S02]  /*2160*/  ULOP3.LUT UR10, UR8, 0x10000, URZ, 0xfc, !UPT ;  /* 0x00010000080a7892 */ /* 0x000fe4000f8efc3f */
[----:B------:R-:W-:Y:S02]  /*2170*/  ULEA UR8, UR16, UR9, 0x9 ;  /* 0x0000000910087291 */ /* 0x000fe4000f8e483f */
[----:B------:R-:W-:Y:S01]  /*2180*/  LDS R152, [R153+UR24+0x30180] ;  /* 0x0301801899987984 */ /* 0x000fe20008000800 */
[----:B------:R-:W-:Y:S01]  /*2190*/  ULEA UR10, UR16, UR10, 0x9 ;  /* 0x0000000a100a7291 */ /* 0x000fe2000f8e483f */
[----:B------:R-:W-:-:S02]  /*21a0*/  UMOV UR9, 0xc0000010 ;  /* 0xc000001000097882 */ /* 0x000fc40000000000 */
[----:B------:R-:W1:Y:S01]  /*21b0*/  LDS R153, [R153+UR24+0x30580] ;  /* 0x0305801899997984 */ /* 0x000e620008000800 */
[----:B------:R-:W-:Y:S01]  /*21c0*/  UMOV UR11, 0x80000020 ;  /* 0x80000020000b7882 */ /* 0x000fe20000000000 */
[----:B------:R-:W-:Y:S01]  /*21d0*/  UIADD3 UR6, UR6, 0x1, URZ ;  /* 0x0000000106067890 */ /* 0x000fe2000fffe03f */
[----:B-1----:R-:W-:-:S06]  /*21e0*/  WARPGROUP.ARRIVE ;  /* 0x00000000000079c5 */ /* 0x002fcc0000000000 */
[----:B------:R-:W-:Y:S01]  /*21f0*/  QGMMA.SP.64x128x64.F32.E4M3.E4M3 R88, gdesc[UR8], R88, UP0, R152 ;  /* 0x05e09800085879f3 */ /* 0x000fe2000bf00a58 */
[----:B------:R-:W-:Y:S01]  /*2200*/  UIADD3 UR8, UR8, 0x100, URZ ;  /* 0x0000010008087890 */ /* 0x000fe2000fffe03f */
[----:B------:R-:W-:-:S14]  /*2210*/  UMOV UR9, 0xc0000010 ;  /* 0xc000001000097882 */ /* 0x000fdc0000000000 */
[----:B------:R-:W-:Y:S01]  /*2220*/  QGMMA.SP.64x128x64.F32.E4M3.E4M3 R24, gdesc[UR8], R24, UP0, R153, gsb0 ;  /* 0x05e09900081879f3 */ /* 0x000fe2000b800a18 */
[----:B------:R-:W-:-:S04]  /*2230*/  UISETP.NE.AND UP0, UPT, UR6, UR25, UPT ;  /* 0x000000190600728c */ /* 0x000fc8000bf05270 */
[----:B------:R-:W-:-:S04]  /*2240*/  USEL UR7, URZ, 0x1, UP0 ;  /* 0x000000013f077887 */ /* 0x000fc80008000000 */
[----:B------:R-:W-:-:S06]  /*2250*/  UISETP.NE.AND UP0, UPT, UR7, URZ, UPT ;  /* 0x0000003f0700728c */ /* 0x000fcc000bf05270 */
[----:B------:R-:W-:Y:S01]  /*2260*/  PLOP3.LUT P0, PT, PT, PT, UP0, 0x80, 0x0 ;  /* 0x000000000000781c */ /* 0x000fe20003f0f008 */
[----:B------:R-:W-:-:S12]  /*2270*/  WARPGROUP.DEPBAR.LE gsb0, 0x0 ;  /* 0x00008000000079c5 */ /* 0x000fd80000010000 */
[----:B0-----:R-:W-:Y:S05]  /*2280*/  @!P0 BRA `(.L_x_23) ;  /* 0x0000000c00808947 */ /* 0x001fea0003800000 */
[----:B------:R-:W-:Y:S01]  /*2290*/  FADD R227, R89, R227 ;  /* 0x000000e359e37221 */ /* 0x000fe20000000000 */
[----:B------:R-:W-:-:S01]  /*22a0*/  FADD R226, R90, R226 ;  /* 0x000000e25ae27221 */ /* 0x000fc20000000000 */
[----:B-----5:R0:W-:Y:S01]  /*22b0*/  STL [R1+0xe4], R0 ;  /* 0x0000e40001007387 */ /* 0x0201e20000100800 */
[----:B------:R-:W-:-:S01]  /*22c0*/  FADD R225, R91, R225 ;  /* 0x000000e15be17221 */ /* 0x000fc20000000000 */
[----:B------:R-:W-:Y:S01]  /*22d0*/  FADD R224, R92, R224 ;  /* 0x000000e05ce07221 */ /* 0x000fe20000000000 */
[----:B------:R-:W-:-:S01]  /*22e0*/  FADD R223, R93, R223 ;  /* 0x000000df5ddf7221 */ /* 0x000fc20000000000 */
[----:B------:R-:W-:Y:S01]  /*22f0*/  FADD R222, R94, R222 ;  /* 0x000000de5ede7221 */ /* 0x000fe20000000000 */
[----:B0-----:R-:W2:Y:S01]  /*2300*/  LDL.LU R0, [R1+0x30] ;  /* 0x0000300001007983 */ /* 0x001ea20000300800 */
[----:B------:R-:W-:-:S03]  /*2310*/  FADD R228, R88, R228 ;  /* 0x000000e458e47221 */ /* 0x000fc60000000000 */
[----:B------:R0:W-:Y:S01]  /*2320*/  STL [R1+0xe8], R227 ;  /* 0x0000e8e301007387 */ /* 0x0001e20000100800 */
[----:B------:R-:W-:-:S01]  /*2330*/  FADD R221, R95, R221 ;  /* 0x000000dd5fdd7221 */ /* 0x000fc20000000000 */
[----:B------:R-:W-:Y:S02]  /*2340*/  FADD R220, R96, R220 ;  /* 0x000000dc60dc7221 */ /* 0x000fe40000000000 */
[----:B0-----:R-:W3:Y:S04]  /*2350*/  LDL.LU R227, [R1+0x2c] ;  /* 0x00002c0001e37983 */ /* 0x001ee80000300800 */
[----:B------:R0:W-:Y:S01]  /*2360*/  STL [R1+0xec], R226 ;  /* 0x0000ece201007387 */ /* 0x0001e20000100800 */
[----:B------:R-:W-:-:S03]  /*2370*/  FADD R219, R97, R219 ;  /* 0x000000db61db7221 */ /* 0x000fc60000000000 */
[----:B0-----:R-:W4:Y:S04]  /*2380*/  LDL.LU R226, [R1+0x28] ;  /* 0x0000280001e27983 */ /* 0x001f280000300800 */
        /* <DEDUP_REMOVED lines=9> */
[----:B------:R0:W-:Y:S04]  /*2420*/  STL [R1+0xfc], R222 ;  /* 0x0000fcde01007387 */ /* 0x0001e80000100800 */
        /* <DEDUP_REMOVED lines=12> */
[----:B0-----:R-:W4:Y:S01]  /*24f0*/  LDL.LU R216, [R1] ;  /* 0x0000000001d87983 */ /* 0x001f220000300800 */
[----:B------:R-:W-:-:S01]  /*2500*/  FADD R215, R101, R215 ;  /* 0x000000d765d77221 */ /* 0x000fc20000000000 */
[----:B------:R-:W-:Y:S01]  /*2510*/  FADD R214, R102, R214 ;  /* 0x000000d666d67221 */ /* 0x000fe20000000000 */
[----:B------:R-:W-:-:S01]  /*2520*/  FADD R213, R103, R213 ;  /* 0x000000d567d57221 */ /* 0x000fc20000000000 */
[----:B------:R-:W-:Y:S01]  /*2530*/  FADD R212, R104, R212 ;  /* 0x000000d468d47221 */ /* 0x000fe20000000000 */
[----:B------:R-:W-:-:S01]  /*2540*/  FADD R211, R105, R211 ;  /* 0x000000d369d37221 */ /* 0x000fc20000000000 */
[----:B------:R-:W-:Y:S01]  /*2550*/  STL [R1+0x118], R215 ;  /* 0x000118d701007387 */ /* 0x000fe20000100800 */
        /* <DEDUP_REMOVED lines=11> */
[----:B------:R0:W-:Y:S01]  /*2610*/  STL [R1+0x124], R212 ;  /* 0x000124d401007387 */ /* 0x0001e20000100800 */
[----:B------:R-:W-:-:S01]  /*2620*/  FADD R201, R115, R201 ;  /* 0x000000c973c97221 */ /* 0x000fc20000000000 */
[----:B------:R-:W-:Y:S01]  /*2630*/  FADD R200, R116, R200 ;  /* 0x000000c874c87221 */ /* 0x000fe20000000000 */
        /* <DEDUP_REMOVED lines=68> */
[----:B--2---:R-:W-:-:S01]  /*2a80*/  FADD R0, R69, R0 ;  /* 0x0000000045007221 */ /* 0x004fc20000000000 */
[----:B---3--:R-:W-:Y:S01]  /*2a90*/  FADD R227, R68, R227 ;  /* 0x000000e344e37221 */ /* 0x008fe20000000000 */
[----:B----4-:R-:W-:-:S01]  /*2aa0*/  FADD R226, R67, R226 ;  /* 0x000000e243e27221 */ /* 0x010fc20000000000 */
        /* <DEDUP_REMOVED lines=9> */
[----:B------:R-:W-:-:S05]  /*2b40*/  FADD R216, R57, R216 ;  /* 0x000000d839d87221 */ /* 0x000fca0000000000 */
[----:B------:R1:W-:Y:S04]  /*2b50*/  STL [R1], R216 ;  /* 0x000000d801007387 */ /* 0x0003e80000100800 */
[----:B------:R2:W-:Y:S04]  /*2b60*/  STL [R1+0x4], R217 ;  /* 0x000004d901007387 */ /* 0x0005e80000100800 */
        /* <DEDUP_REMOVED lines=8> */
[----:B0-----:R-:W4:Y:S04]  /*2bf0*/  LDL.LU R212, [R1+0x34] ;  /* 0x0000340001d47983 */ /* 0x001f280000300800 */
[----:B------:R0:W-:Y:S04]  /*2c00*/  STL [R1+0x28], R226 ;  /* 0x000028e201007387 */ /* 0x0001e80000100800 */
[----:B------:R-:W4:Y:S04]  /*2c10*/  LDL.LU R213, [R1+0x38] ;  /* 0x0000380001d57983 */ /* 0x000f280000300800 */
[----:B------:R0:W-:Y:S04]  /*2c20*/  STL [R1+0x2c], R227 ;  /* 0x00002ce301007387 */ /* 0x0001e80000100800 */
[----:B------:R-:W4:Y:S04]  /*2c30*/  LDL.LU R214, [R1+0x3c] ;  /* 0x00003c0001d67983 */ /* 0x000f280000300800 */
[----:B------:R0:W-:Y:S04]  /*2c40*/  STL [R1+0x30], R0 ;  /* 0x0000300001007387 */ /* 0x0001e80000100800 */
[----:B------:R-:W4:Y:S04]  /*2c50*/  LDL.LU R215, [R1+0x40] ;  /* 0x0000400001d77983 */ /* 0x000f280000300800 */
[----:B-1----:R-:W4:Y:S04]  /*2c60*/  LDL.LU R216, [R1+0x44] ;  /* 0x0000440001d87983 */ /* 0x002f280000300800 */
[----:B--2---:R-:W2:Y:S04]  /*2c70*/  LDL.LU R217, [R1+0x48] ;  /* 0x0000480001d97983 */ /* 0x004ea80000300800 */
[----:B---3--:R-:W3:Y:S04]  /*2c80*/  LDL.LU R218, [R1+0x4c] ;  /* 0x00004c0001da7983 */ /* 0x008ee80000300800 */
[----:B----4-:R-:W4:Y:S04]  /*2c90*/  LDL.LU R219, [R1+0x50] ;  /* 0x0000500001db7983 */ /* 0x010f280000300800 */
[----:B------:R-:W4:Y:S04]  /*2ca0*/  LDL.LU R220, [R1+0x54] ;  /* 0x0000540001dc7983 */ /* 0x000f280000300800 */
[----:B------:R-:W4:Y:S04]  /*2cb0*/  LDL.LU R221, [R1+0x58] ;  /* 0x0000580001dd7983 */ /* 0x000f280000300800 */
[----:B------:R-:W4:Y:S04]  /*2cc0*/  LDL.LU R222, [R1+0x5c] ;  /* 0x00005c0001de7983 */ /* 0x000f280000300800 */
[----:B------:R-:W4:Y:S04]  /*2cd0*/  LDL.LU R223, [R1+0x60] ;  /* 0x0000600001df7983 */ /* 0x000f280000300800 */
[----:B------:R-:W4:Y:S04]  /*2ce0*/  LDL.LU R224, [R1+0x64] ;  /* 0x0000640001e07983 */ /* 0x000f280000300800 */
[----:B------:R-:W4:Y:S04]  /*2cf0*/  LDL.LU R225, [R1+0x68] ;  /* 0x0000680001e17983 */ /* 0x000f280000300800 */
[----:B0-----:R-:W4:Y:S04]  /*2d00*/  LDL.LU R226, [R1+0x6c] ;  /* 0x00006c0001e27983 */ /* 0x001f280000300800 */
[----:B------:R-:W4:Y:S04]  /*2d10*/  LDL.LU R227, [R1+0x70] ;  /* 0x0000700001e37983 */ /* 0x000f280000300800 */
[----:B------:R-:W4:Y:S01]  /*2d20*/  LDL.LU R0, [R1+0x74] ;  /* 0x0000740001007983 */ /* 0x000f220000300800 */
[----:B------:R-:W-:-:S05]  /*2d30*/  FADD R212, R70, R212 ;  /* 0x000000d446d47221 */ /* 0x000fca0000000000 */
[----:B------:R0:W-:Y:S01]  /*2d40*/  STL [R1+0x34], R212 ;  /* 0x000034d401007387 */ /* 0x0001e20000100800 */
[----:B------:R-:W-:-:S03]  /*2d50*/  FADD R213, R71, R213 ;  /* 0x000000d547d57221 */ /* 0x000fc60000000000 */
[----:B0-----:R0:W5:Y:S01]  /*2d60*/  LDL.LU R212, [R1+0x124] ;  /* 0x0001240001d47983 */ /* 0x0011620000300800 */
[----:B------:R-:W-:-:S03]  /*2d70*/  FADD R214, R72, R214 ;  /* 0x000000d648d67221 */ /* 0x000fc60000000000 */
[----:B------:R1:W-:Y:S01]  /*2d80*/  STL [R1+0x38], R213 ;  /* 0x000038d501007387 */ /* 0x0003e20000100800 */
[----:B------:R-:W-:-:S01]  /*2d90*/  FADD R215, R73, R215 ;  /* 0x000000d749d77221 */ /* 0x000fc20000000000 */
[----:B------:R-:W-:Y:S02]  /*2da0*/  FADD R216, R74, R216 ;  /* 0x000000d84ad87221 */ /* 0x000fe40000000000 */
[----:B-1----:R0:W5:Y:S01]  /*2db0*/  LDL.LU R213, [R1+0x120] ;  /* 0x0001200001d57983 */ /* 0x0021620000300800 */
[----:B--2---:R-:W-:-:S03]  /*2dc0*/  FADD R217, R75, R217 ;  /* 0x000000d94bd97221 */ /* 0x004fc60000000000 */
[----:B------:R1:W-:Y:S01]  /*2dd0*/  STL [R1+0x3c], R214 ;  /* 0x00003cd601007387 */ /* 0x0003e20000100800 */
[----:B---3--:R-:W-:-:S03]  /*2de0*/  FADD R218, R76, R218 ;  /* 0x000000da4cda7221 */ /* 0x008fc60000000000 */
[----:B-1----:R0:W5:Y:S01]  /*2df0*/  LDL.LU R214, [R1+0x11c] ;  /* 0x00011c0001d67983 */ /* 0x0021620000300800 */
[----:B----4-:R-:W-:-:S03]  /*2e00*/  FADD R219, R77, R219 ;  /* 0x000000db4ddb7221 */ /* 0x010fc60000000000 */
[----:B------:R1:W-:Y:S01]  /*2e10*/  STL [R1+0x40], R215 ;  /* 0x000040d701007387 */ /* 0x0003e20000100800 */
[----:B------:R-:W-:-:S01]  /*2e20*/  FADD R220, R78, R220 ;  /* 0x000000dc4edc7221 */ /* 0x000fc20000000000 */
[----:B------:R-:W-:Y:S02]  /*2e30*/  FADD R221, R79, R221 ;  /* 0x000000dd4fdd7221 */ /* 0x000fe40000000000 */
[----:B-1----:R0:W5:Y:S04]  /*2e40*/  LDL.LU R215, [R1+0x118] ;  /* 0x0001180001d77983 */ /* 0x0021680000300800 */
[----:B------:R1:W-:Y:S01]  /*2e50*/  STL [R1+0x44], R216 ;  /* 0x000044d801007387 */ /* 0x0003e20000100800 */
[----:B------:R-:W-:-:S01]  /*2e60*/  FADD R222, R80, R222 ;  /* 0x000000de50de7221 */ /* 0x000fc20000000000 */
[----:B------:R-:W-:-:S02]  /*2e70*/  FADD R223, R81, R223 ;  /* 0x000000df51df7221 */ /* 0x000fc40000000000 */
[----:B-1----:R0:W5:Y:S04]  /*2e80*/  LDL.LU R216, [R1+0x114] ;  /* 0x0001140001d87983 */ /* 0x0021680000300800 */
[----:B------:R1:W-:Y:S01]  /*2e90*/  STL [R1+0x48], R217 ;  /* 0x000048d901007387 */ /* 0x0003e20000100800 */
[----:B------:R-:W-:-:S03]  /*2ea0*/  FADD R224, R82, R224 ;  /* 0x000000e052e07221 */ /* 0x000fc60000000000 */
        /* <DEDUP_REMOVED lines=13> */
[----:B------:R1:W-:Y:S04]  /*2f80*/  STL [R1+0x5c], R222 ;  /* 0x00005cde01007387 */ /* 0x0003e80000100800 */
        /* <DEDUP_REMOVED lines=12> */
[----:B-1----:R-:W2:Y:S01]  /*3050*/  LDL.LU R0, [R1+0xe4] ;  /* 0x0000e40001007983 */ /* 0x002ea20000300800 */
[----:B------:R-:W-:-:S02]  /*3060*/  WARPGROUP.DEPBAR.LE gsb0, 0x0 ;  /* 0x00008000000079c5 */ /* 0x000fc40000010000 */
[----:B------:R-:W-:Y:S01]  /*3070*/  UMOV UR6, URZ ;  /* 0x0000003f00067c82 */ /* 0x000fe20008000000 */
[----:B0-2---:R-:W-:-:S07]  /*3080*/  FADD R0, R0, R87 ;  /* 0x0000005700007221 */ /* 0x005fce0000000000 */
.L_x_23:
[----:B------:R-:W-:Y:S05]  /*3090*/  @!P1 BRA `(.L_x_24) ;  /* 0x0000000000049947 */ /* 0x000fea0003800000 */
[----:B------:R-:W-:Y:S01]  /*30a0*/  BPT.TRAP 0x1 ;  /* 0x000000040000795c */ /* 0x000fe20000300000 */
.L_x_24:
[----:B------:R0:W-:Y:S04]  /*30b0*/  STL [R1+0xec], R3 ;  /* 0x0000ec0301007387 */ /* 0x0001e80000100800 */
[----:B0-----:R-:W2:Y:S04]  /*30c0*/  LDL R3, [R1+0x80] ;  /* 0x0000800001037983 */ /* 0x001ea80000100800 */
[----:B------:R0:W-:Y:S04]  /*30d0*/  STL [R1+0xe8], R2 ;  /* 0x0000e80201007387 */ /* 0x0001e80000100800 */
[----:B0-----:R-:W2:Y:S04]  /*30e0*/  LDL R2, [R1+0x7c] ;  /* 0x00007c0001027983 */ /* 0x001ea80000100800 */
[----:B-----5:R0:W-:Y:S04]  /*30f0*/  STL [R1+0xe4], R0 ;  /* 0x0000e40001007387 */ /* 0x0201e80000100800 */
[----:B0-----:R-:W3:Y:S01]  /*3100*/  LDL R0, [R1+0x78] ;  /* 0x0000780001007983 */ /* 0x001ee20000100800 */
[----:B------:R-:W-:Y:S01]  /*3110*/  IMAD.U32 R152, RZ, RZ, UR17 ;  /* 0x00000011ff987e24 */ /* 0x000fe2000f8e00ff */
[----:B--2---:R-:W-:-:S02]  /*3120*/  LOP3.LUT P0, RZ, R2, R3, RZ, 0xc0, !PT ;  /* 0x0000000302ff7212 */ /* 0x004fc4000780c0ff */
[----:B------:R0:W5:Y:S04]  /*3130*/  LDL.LU R3, [R1+0xec] ;  /* 0x0000ec0001037983 */ /* 0x0001680000300800 */
[----:B------:R0:W5:Y:S07]  /*3140*/  LDL.LU R2, [R1+0xe8] ;  /* 0x0000e80001027983 */ /* 0x00016e0000300800 */
[----:B------:R-:W-:-:S05]  /*3150*/  @P0 LEA R152, R152, UR24, 0x3 ;  /* 0x0000001898980c11 */ /* 0x000fca000f8e18ff */
[----:B------:R-:W-:-:S05]  /*3160*/  @P0 VIADD R152, R152, 0x60 ;  /* 0x0000006098980836 */ /* 0x000fca0000000000 */
[----:B---3--:R-:W-:Y:S02]  /*3170*/  @P0 PRMT R152, R0, 0x654, R152 ;  /* 0x0000065400980816 */ /* 0x008fe40000000098 */
[----:B------:R0:W5:Y:S01]  /*3180*/  LDL.LU R0, [R1+0xe4] ;  /* 0x0000e40001007983 */ /* 0x0001620000300800 */
[----:B------:R-:W-:Y:S01]  /*3190*/  UISETP.GT.U32.AND UP1, UPT, UR13, 0x1, UPT ;  /* 0x000000010d00788c */ /* 0x000fe2000bf24070 */
[----:B------:R0:W-:Y:S05]  /*31a0*/  @P0 SYNCS.ARRIVE.TRANS64.RED.A1T0 RZ, [R152+URZ], RZ ;  /* 0x000000ff98ff09a7 */ /* 0x0001ea000810043f */
[----:B------:R-:W-:-:S13]  /*31b0*/  PLOP3.LUT P0, PT, PT, PT, UP1, 0x80, 0x0 ;  /* 0x000000000000781c */ /* 0x000fda0003f0f018 */
[----:B0-----:R-:W-:Y:S05]  /*31c0*/  @P0 BRA `(.L_x_25) ;  /* 0x0000000000040947 */ /* 0x001fea0003800000 */
[----:B------:R-:W-:Y:S01]  /*31d0*/  BPT.TRAP 0x1 ;  /* 0x000000040000795c */ /* 0x000fe20000300000 */
.L_x_25:
[----:B------:R-:W-:Y:S02]  /*31e0*/  UISETP.GT.AND UP3, UPT, UR14, 0x1, UPT ;  /* 0x000000010e00788c */ /* 0x000fe4000bf64270 */
[----:B------:R-:W-:Y:S02]  /*31f0*/  UIADD3 UR16, UR16, 0x1, URZ ;  /* 0x0000000110107890 */ /* 0x000fe4000fffe03f */
[----:B------:R-:W-:Y:S02]  /*3200*/  UIADD3 UR17, UR17, 0x1, URZ ;  /* 0x0000000111117890 */ /* 0x000fe4000fffe03f */
[----:B------:R-:W-:Y:S01]  /*3210*/  PLOP3.LUT P0, PT, PT, PT, UP3, 0x80, 0x0 ;  /* 0x000000000000781c */ /* 0x000fe20003f0f038 */
[----:B------:R-:W-:Y:S02]  /*3220*/  UISETP.NE.AND UP1, UPT, UR16, 0xc, UPT ;  /* 0x0000000c1000788c */ /* 0x000fe4000bf25270 */
[----:B------:R-:W-:Y:S02]  /*3230*/  UISETP.NE.AND UP2, UPT, UR17, 0xc, UPT ;  /* 0x0000000c1100788c */ /* 0x000fe4000bf45270 */
[----:B------:R-:W-:-:S02]  /*3240*/  USEL UR7, URZ, 0x1, UP1 ;  /* 0x000000013f077887 */ /* 0x000fc40008800000 */
[----:B------:R-:W-:Y:S02]  /*3250*/  UIADD3 UR14, UR14, -0x1, URZ ;  /* 0xffffffff0e0e7890 */ /* 0x000fe4000fffe03f */
[----:B------:R-:W-:Y:S02]  /*3260*/  USEL UR16, UR16, URZ, UP1 ;  /* 0x0000003f10107287 */ /* 0x000fe40008800000 */
[----:B------:R-:W-:Y:S01]  /*3270*/  LOP3.LUT R229, R229, UR7, RZ, 0x3c, !PT ;  /* 0x00000007e5e57c12 */ /* 0x000fe2000f8e3cff */
[----:B------:R-:W-:Y:S01]  /*3280*/  USEL UR17, UR17, URZ, UP2 ;  /* 0x0000003f11117287 */ /* 0x000fe20009000000 */
[----:B------:R-:W-:Y:S01]  /*3290*/  UMOV UR7, 0x1 ;  /* 0x0000000100077882 */ /* 0x000fe20000000000 */
[----:B------:R-:W-:Y:S10]  /*32a0*/  @P0 BRA `(.L_x_26) ;  /* 0xffffffec00240947 */ /* 0x000ff4000383ffff */
.L_x_18:
[----:B-----5:R0:W-:Y:S04]  /*32b0*/  STL [R1+0xdc], R0 ;  /* 0x0000dc0001007387 */ /* 0x0201e80000100800 */
[----:B0-----:R-:W2:Y:S04]  /*32c0*/  LDL.LU R0, [R1+0x74] ;  /* 0x0000740001007983 */ /* 0x001ea80000300800 */
[----:B--2---:R0:W-:Y:S04]  /*32d0*/  STL [R1+0xd8], R0 ;  /* 0x0000d80001007387 */ /* 0x0041e80000100800 */
        /* <DEDUP_REMOVED lines=56> */
[----:B0-----:R-:W2:Y:S01]  /*3660*/  LDL.LU R0, [R1] ;  /* 0x0000000001007983 */ /* 0x001ea20000300800 */
[----:B------:R-:W-:Y:S01]  /*3670*/  UISETP.NE.AND UP0, UPT, UR6, URZ, UPT ;  /* 0x0000003f0600728c */ /* 0x000fe2000bf05270 */
[----:B------:R-:W-:Y:S01]  /*3680*/  MOV R229, R21 ;  /* 0x0000001500e57202 */ /* 0x000fe20000000f00 */
[----:B------:R-:W-:Y:S01]  /*3690*/  IMAD.MOV.U32 R153, RZ, RZ, R22 ;  /* 0x000000ffff997224 */ /* 0x000fe200078e0016 */
[----:B------:R0:W-:Y:S01]  /*36a0*/  STL [R1+0x48], R2 ;  /* 0x0000480201007387 */ /* 0x0001e20000100800 */
[----:B------:R-:W-:Y:S01]  /*36b0*/  USEL UR6, URZ, 0x1, !UP0 ;  /* 0x000000013f067887 */ /* 0x000fe2000c000000 */
[----:B------:R-:W-:-:S05]  /*36c0*/  IMAD.MOV.U32 R152, RZ, RZ, R23 ;  /* 0x000000ffff987224 */ /* 0x000fca00078e0017 */
[----:B------:R-:W-:Y:S01]  /*36d0*/  ISETP.NE.AND P0, PT, RZ, UR6, PT ;  /* 0x00000006ff007c0c */ /* 0x000fe2000bf05270 */
[----:B--2---:R0:W-:Y:S04]  /*36e0*/  STL [R1+0x4c], R0 ;  /* 0x00004c0001007387 */ /* 0x0041e80000100800 */
        /* <DEDUP_REMOVED lines=17> */
[----:B------:R0:W-:Y:S01]  /*3800*/  STL [R1], R20 ;  /* 0x0000001401007387 */ /* 0x0001e20000100800 */
[----:B------:R-:W-:Y:S05]  /*3810*/  @!P0 BRA `(.L_x_27) ;  /* 0x0000000c00d48947 */ /* 0x000fea0003800000 */
[----:B0-----:R-:W2:Y:S04]  /*3820*/  LDL.LU R19, [R1] ;  /* 0x0000000001137983 */ /* 0x001ea80000300800 */
[----:B------:R-:W3:Y:S04]  /*3830*/  LDL.LU R18, [R1+0x4] ;  /* 0x0000040001127983 */ /* 0x000ee80000300800 */
[----:B------:R-:W4:Y:S04]  /*3840*/  LDL.LU R17, [R1+0x8] ;  /* 0x0000080001117983 */ /* 0x000f280000300800 */
        /* <DEDUP_REMOVED lines=15> */
[----:B------:R-:W4:Y:S01]  /*3940*/  LDL.LU R0, [R1+0x48] ;  /* 0x0000480001007983 */ /* 0x000f220000300800 */
[----:B------:R-:W-:Y:S01]  /*3950*/  FADD R227, R89, R227 ;  /* 0x000000e359e37221 */ /* 0x000fe20000000000 */
[----:B------:R-:W-:Y:S01]  /*3960*/  FADD R226, R90, R226 ;  /* 0x000000e25ae27221 */ /* 0x000fe20000000000 */
[----:B------:R-:W-:Y:S01]  /*3970*/  FADD R225, R91, R225 ;  /* 0x000000e15be17221 */ /* 0x000fe20000000000 */
[----:B------:R-:W-:Y:S01]  /*3980*/  FADD R224, R92, R224 ;  /* 0x000000e05ce07221 */ /* 0x000fe20000000000 */
[----:B------:R-:W-:Y:S01]  /*3990*/  FADD R223, R93, R223 ;  /* 0x000000df5ddf7221 */ /* 0x000fe20000000000 */
[----:B------:R-:W-:Y:S01]  /*39a0*/  STL [R1+0xe4], R227 ;  /* 0x0000e4e301007387 */ /* 0x000fe20000100800 */
        /* <DEDUP_REMOVED lines=27> */
[----:B------:R0:W-:Y:S01]  /*3b60*/  STL [R1+0x100], R220 ;  /* 0x000100dc01007387 */ /* 0x0001e20000100800 */
[----:B------:R-:W-:Y:S01]  /*3b70*/  FADD R202, R114, R202 ;  /* 0x000000ca72ca7221 */ /* 0x000fe20000000000 */
        /* <DEDUP_REMOVED lines=51> */
[----:B--2---:R-:W-:Y:S01]  /*3eb0*/  FADD R19, R38, R19 ;  /* 0x0000001326137221 */ /* 0x004fe20000000000 */
[----:B---3--:R-:W-:-:S04]  /*3ec0*/  FADD R18, R39, R18 ;  /* 0x0000001227127221 */ /* 0x008fc80000000000 */
[----:B------:R1:W-:Y:S01]  /*3ed0*/  STL [R1], R19 ;  /* 0x0000001301007387 */ /* 0x0003e20000100800 */
[----:B----4-:R-:W-:-:S03]  /*3ee0*/  FADD R17, R40, R17 ;  /* 0x0000001128117221 */ /* 0x010fc60000000000 */
[----:B------:R2:W-:Y:S01]  /*3ef0*/  STL [R1+0x4], R18 ;  /* 0x0000041201007387 */ /* 0x0005e20000100800 */
[----:B------:R-:W-:-:S03]  /*3f00*/  FADD R16, R41, R16 ;  /* 0x0000001029107221 */ /* 0x000fc60000000000 */
        /* <DEDUP_REMOVED lines=28> */
[----:B0-----:R-:W4:Y:S01]  /*40d0*/  LDL.LU R220, [R1+0x4c] ;  /* 0x00004c0001dc7983 */ /* 0x001f220000300800 */
[----:B------:R-:W-:-:S03]  /*40e0*/  FADD R0, R56, R0 ;  /* 0x0000000038007221 */ /* 0x000fc60000000000 */
[----:B------:R0:W-:Y:S04]  /*40f0*/  STL [R1+0x40], R3 ;  /* 0x0000400301007387 */ /* 0x0001e80000100800 */
[----:B------:R-:W4:Y:S04]  /*4100*/  LDL.LU R221, [R1+0x50] ;  /* 0x0000500001dd7983 */ /* 0x000f280000300800 */
[----:B------:R0:W-:Y:S04]  /*4110*/  STL [R1+0x44], R2 ;  /* 0x0000440201007387 */ /* 0x0001e80000100800 */
[----:B------:R-:W4:Y:S04]  /*4120*/  LDL.LU R222, [R1+0x54] ;  /* 0x0000540001de7983 */ /* 0x000f280000300800 */
[----:B------:R0:W-:Y:S04]  /*4130*/  STL [R1+0x48], R0 ;  /* 0x0000480001007387 */ /* 0x0001e80000100800 */
        /* <DEDUP_REMOVED lines=28> */
[----:B------:R-:W-:-:S02]  /*4300*/  WARPGROUP.DEPBAR.LE gsb0, 0x0 ;  /* 0x00008000000079c5 */ /* 0x000fc40000010000 */
[----:B------:R-:W-:-:S05]  /*4310*/  FADD R220, R57, R220 ;  /* 0x000000dc39dc7221 */ /* 0x000fca0000000000 */
[----:B------:R0:W-:Y:S01]  /*4320*/  STL [R1+0x4c], R220 ;  /* 0x00004cdc01007387 */ /* 0x0001e20000100800 */
[----:B------:R-:W-:-:S03]  /*4330*/  FADD R221, R58, R221 ;  /* 0x000000dd3add7221 */ /* 0x000fc60000000000 */
[----:B0-----:R1:W5:Y:S01]  /*4340*/  LDL.LU R220, [R1+0x100] ;  /* 0x0001000001dc7983 */ /* 0x0013620000300800 */
[----:B------:R-:W-:-:S03]  /*4350*/  FADD R222, R59, R222 ;  /* 0x000000de3bde7221 */ /* 0x000fc60000000000 */
[----:B------:R0:W-:Y:S01]  /*4360*/  STL [R1+0x50], R221 ;  /* 0x000050dd01007387 */ /* 0x0001e20000100800 */
[----:B------:R-:W-:Y:S01]  /*4370*/  FADD R223, R60, R223 ;  /* 0x000000df3cdf7221 */ /* 0x000fe20000000000 */
[----:B------:R-:W-:Y:S02]  /*4380*/  FADD R224, R61, R224 ;  /* 0x000000e03de07221 */ /* 0x000fe40000000000 */
[----:B0-----:R1:W5:Y:S01]  /*4390*/  LDL.LU R221, [R1+0xfc] ;  /* 0x0000fc0001dd7983 */ /* 0x0013620000300800 */
[----:B------:R-:W-:-:S03]  /*43a0*/  FADD R225, R62, R225 ;  /* 0x000000e13ee17221 */ /* 0x000fc60000000000 */
[----:B------:R0:W-:Y:S01]  /*43b0*/  STL [R1+0x54], R222 ;  /* 0x000054de01007387 */ /* 0x0001e20000100800 */
[----:B------:R-:W-:-:S03]  /*43c0*/  FADD R226, R63, R226 ;  /* 0x000000e23fe27221 */ /* 0x000fc60000000000 */
[----:B0-----:R1:W5:Y:S01]  /*43d0*/  LDL.LU R222, [R1+0xf8] ;  /* 0x0000f80001de7983 */ /* 0x0013620000300800 */
[----:B------:R-:W-:-:S03]  /*43e0*/  FADD R227, R64, R227 ;  /* 0x000000e340e37221 */ /* 0x000fc60000000000 */
[----:B------:R0:W-:Y:S01]  /*43f0*/  STL [R1+0x58], R223 ;  /* 0x000058df01007387 */ /* 0x0001e20000100800 */
[----:B------:R-:W-:Y:S01]  /*4400*/  FADD R23, R65, R23 ;  /* 0x0000001741177221 */ /* 0x000fe20000000000 */
[----:B------:R-:W-:Y:S02]  /*4410*/  FADD R22, R66, R22 ;  /* 0x0000001642167221 */ /* 0x000fe40000000000 */
[----:B0-----:R1:W5:Y:S04]  /*4420*/  LDL.LU R223, [R1+0xf4] ;  /* 0x0000f40001df7983 */ /* 0x0013680000300800 */
[----:B------:R0:W-:Y:S01]  /*4430*/  STL [R1+0x5c], R224 ;  /* 0x00005ce001007387 */ /* 0x0001e20000100800 */
[----:B------:R-:W-:Y:S01]  /*4440*/  FADD R21, R67, R21 ;  /* 0x0000001543157221 */ /* 0x000fe20000000000 */
[----:B------:R-:W-:Y:S01]  /*4450*/  FADD R20, R68, R20 ;  /* 0x0000001444147221 */ /* 0x000fe20000000000 */
[----:B------:R-:W-:Y:S01]  /*4460*/  FADD R19, R69, R19 ;  /* 0x0000001345137221 */ /* 0x000fe20000000000 */
[----:B0-----:R1:W5:Y:S04]  /*4470*/  LDL.LU R224, [R1+0xf0] ;  /* 0x0000f00001e07983 */ /* 0x0013680000300800 */
[----:B------:R0:W-:Y:S01]  /*4480*/  STL [R1+0x60], R225 ;  /* 0x000060e101007387 */ /* 0x0001e20000100800 */
[----:B--2---:R-:W-:Y:S01]  /*4490*/  FADD R18, R70, R18 ;  /* 0x0000001246127221 */ /* 0x004fe20000000000 */
[----:B---3--:R-:W-:Y:S01]  /*44a0*/  FADD R17, R71, R17 ;  /* 0x0000001147117221 */ /* 0x008fe20000000000 */
[----:B----4-:R-:W-:Y:S01]  /*44b0*/  FADD R16, R72, R16 ;  /* 0x0000001048107221 */ /* 0x010fe20000000000 */
[----:B0-----:R1:W5:Y:S04]  /*44c0*/  LDL.LU R225, [R1+0xec] ;  /* 0x0000ec0001e17983 */ /* 0x0013680000300800 */
[----:B------:R0:W-:Y:S01]  /*44d0*/  STL [R1+0x64], R226 ;  /* 0x000064e201007387 */ /* 0x0001e20000100800 */
[----:B------:R-:W-:Y:S01]  /*44e0*/  FADD R15, R73, R15 ;  /* 0x0000000f490f7221 */ /* 0x000fe20000000000 */
[----:B------:R-:W-:-:S02]  /*44f0*/  FADD R14, R74, R14 ;  /* 0x0000000e4a0e7221 */ /* 0x000fc40000000000 */
[----:B0-----:R1:W5:Y:S04]  /*4500*/  LDL.LU R226, [R1+0xe8] ;  /* 0x0000e80001e27983 */ /* 0x0013680000300800 */
[----:B------:R0:W-:Y:S01]  /*4510*/  STL [R1+0x68], R227 ;  /* 0x000068e301007387 */ /* 0x0001e20000100800 */
[----:B------:R-:W-:Y:S01]  /*4520*/  FADD R13, R75, R13 ;  /* 0x0000000d4b0d7221 */ /* 0x000fe20000000000 */
[----:B------:R-:W-:Y:S02]  /*4530*/  FADD R12, R76, R12 ;  /* 0x0000000c4c0c7221 */ /* 0x000fe40000000000 */
[----:B0-----:R1:W5:Y:S04]  /*4540*/  LDL.LU R227, [R1+0xe4] ;  /* 0x0000e40001e37983 */ /* 0x0013680000300800 */
[----:B------:R1:W-:Y:S04]  /*4550*/  STL [R1+0x6c], R23 ;  /* 0x00006c1701007387 */ /* 0x0003e80000100800 */
[----:B------:R1:W-:Y:S04]  /*4560*/  STL [R1+0x70], R22 ;  /* 0x0000701601007387 */ /* 0x0003e80000100800 */
[----:B------:R1:W-:Y:S04]  /*4570*/  STL [R1+0x74], R21 ;  /* 0x0000741501007387 */ /* 0x0003e80000100800 */
        /* <DEDUP_REMOVED lines=30> */
[----:B------:R1:W-:Y:S02]  /*4760*/  STL [R1+0xd8], R2 ;  /* 0x0000d80201007387 */ /* 0x0003e40000100800 */
.L_x_27:
[----:B01----:R-:W2:Y:S01]  /*4770*/  LDL.LU R4, [R1+0xe0] ;  /* 0x0000e00001047983 */ /* 0x003ea20000300800 */
[----:B------:R-:W0:Y:S01]  /*4780*/  LDC R6, c[0x0][0x288] ;  /* 0x0000a200ff067b82 */ /* 0x000e220000000800 */
[----:B------:R-:W1:Y:S01]  /*4790*/  S2R R8, SR_TID.X ;  /* 0x0000000000087919 */ /* 0x000e620000002100 */
[----:B------:R-:W-:Y:S02]  /*47a0*/  UIADD3 UR9, UR12, UR5, URZ ;  /* 0x000000050c097290 */ /* 0x000fe4000fffe03f */
[----:B------:R-:W-:Y:S01]  /*47b0*/  USHF.R.S32.HI UR10, URZ, 0x1f, UR23 ;  /* 0x0000001f3f0a7899 */ /* 0x000fe20008011417 */
[----:B------:R-:W3:Y:S01]  /*47c0*/  LDL R9, [R1+0x8c] ;  /* 0x00008c0001097983 */ /* 0x000ee20000100800 */
[----:B------:R-:W-:Y:S01]  /*47d0*/  UISETP.GT.U32.AND UP0, UPT, UR9, 0xb, UPT ;  /* 0x0000000b0900788c */ /* 0x000fe2000bf04070 */
[----:B------:R-:W-:Y:S02]  /*47e0*/  WARPGROUP.DEPBAR.LE gsb0, 0x0 ;  /* 0x00008000000079c5 */ /* 0x000fe40000010000 */
[----:B------:R-:W-:Y:S01]  /*47f0*/  ULDC.64 UR14, c[0x0][0x6d0] ;  /* 0x0001b400000e7ab9 */ /* 0x000fe20000000a00 */
[----:B------:R-:W-:Y:S01]  /*4800*/  ULDC UR11, c[0x0][0x284] ;  /* 0x0000a100000b7ab9 */ /* 0x000fe20000000800 */
[----:B------:R-:W-:-:S02]  /*4810*/  UIMAD UR5, UR10, UR14, URZ ;  /* 0x0000000e0a0572a4 */ /* 0x000fc4000f8e023f */
[----:B------:R-:W-:Y:S01]  /*4820*/  MOV R15, UR14 ;  /* 0x0000000e000f7c02 */ /* 0x000fe20008000f00 */
[----:B------:R-:W-:Y:S01]  /*4830*/  UISETP.LT.U32.AND UP0, UPT, UR12, 0xc, UP0 ;  /* 0x0000000c0c00788c */ /* 0x000fe20008701070 */
[----:B------:R-:W-:Y:S01]  /*4840*/  IMAD.MOV.U32 R101, RZ, RZ, -0x1 ;  /* 0xffffffffff657424 */ /* 0x000fe200078e00ff */
[----:B------:R-:W-:Y:S02]  /*4850*/  UISETP.GE.U32.AND UP1, UPT, UR12, 0xc, UPT ;  /* 0x0000000c0c00788c */ /* 0x000fe4000bf26070 */
[----:B------:R-:W-:Y:S02]  /*4860*/  UIMAD UR8, UR23, UR15, UR5 ;  /* 0x0000000f170872a4 */ /* 0x000fe4000f8e0205 */
[----:B------:R-:W-:Y:S02]  /*4870*/  UIMAD.WIDE.U32 UR6, UR9, -0x55555555, URZ ;  /* 0xaaaaaaab090678a5 */ /* 0x000fe4000f8e003f */
[----:B------:R-:W-:Y:S02]  /*4880*/  USEL UR5, URZ, 0x1, !UP0 ;  /* 0x000000013f057887 */ /* 0x000fe4000c000000 */
[----:B------:R-:W-:-:S02]  /*4890*/  USHF.R.U32.HI UR6, URZ, 0x3, UR7 ;  /* 0x000000033f067899 */ /* 0x000fc40008011607 */
[----:B------:R-:W-:Y:S02]  /*48a0*/  ULOP3.LUT UR4, UR4, UR5, URZ, 0x3c, !UPT ;  /* 0x0000000504047292 */ /* 0x000fe4000f8e3c3f */
[----:B------:R-:W-:Y:S02]  /*48b0*/  UIMAD UR5, UR6, -0xc, UR9 ;  /* 0xfffffff4060578a4 */ /* 0x000fe4000f8e0209 */
[----:B------:R-:W-:Y:S01]  /*48c0*/  @UP1 ULOP3.LUT UR4, UR4, 0x1, UR6, 0x78, !UPT ;  /* 0x0000000104041892 */ /* 0x000fe2000f8e7806 */
[----:B-1----:R-:W-:Y:S02]  /*48d0*/  LOP3.LUT R0, R8, 0x60, RZ, 0xc0, !PT ;  /* 0x0000006008007812 */ /* 0x002fe400078ec0ff */
[----:B------:R-:W-:Y:S02]  /*48e0*/  SHF.R.U32.HI R2, RZ, 0x2, R8 ;  /* 0x00000002ff027819 */ /* 0x000fe40000011608 */
[----:B------:R-:W-:Y:S02]  /*48f0*/  SHF.R.U32.HI R0, RZ, 0x5, R0 ;  /* 0x00000005ff007819 */ /* 0x000fe40000011600 */
[----:B------:R-:W-:-:S03]  /*4900*/  LOP3.LUT R3, R2, 0x7, RZ, 0xc0, !PT ;  /* 0x0000000702037812 */ /* 0x000fc600078ec0ff */
[C---:B------:R-:W-:Y:S02]  /*4910*/  IMAD.SHL.U32 R2, R0.reuse, 0x10, RZ ;  /* 0x0000001000027824 */ /* 0x040fe400078e00ff */
[--C-:B------:R-:W-:Y:S01]  /*4920*/  IMAD R7, R0, -0x10, -R3.reuse ;  /* 0xfffffff000077824 */ /* 0x100fe200078e0a03 */
[--C-:B------:R-:W-:Y:S02]  /*4930*/  SHF.R.U32.HI R0, RZ, 0x7, R8.reuse ;  /* 0x00000007ff007819 */ /* 0x100fe40000011608 */
[----:B------:R-:W-:Y:S02]  /*4940*/  LOP3.LUT R3, R2, 0xfffffff0, R3, 0xe2, !PT ;  /* 0xfffffff002037812 */ /* 0x000fe400078ee203 */
[----:B------:R-:W-:Y:S02]  /*4950*/  SHF.R.U32.HI R2, RZ, 0x1, R8 ;  /* 0x00000001ff027819 */ /* 0x000fe40000011608 */
[----:B------:R-:W-:Y:S02]  /*4960*/  LOP3.LUT R0, R0, 0x1, RZ, 0xc0, !PT ;  /* 0x0000000100007812 */ /* 0x000fe400078ec0ff */
[----:B------:R-:W-:Y:S01]  /*4970*/  LOP3.LUT R2, R3, 0x40, R2, 0xf8, !PT ;  /* 0x0000004003027812 */ /* 0x000fe200078ef802 */
[----:B--2---:R-:W-:-:S02]  /*4980*/  IMAD.SHL.U32 R5, R4, 0x100, RZ ;  /* 0x0000010004057824 */ /* 0x004fc400078e00ff */
[----:B------:R-:W-:Y:S01]  /*4990*/  IMAD R4, R0, -0x40, R7 ;  /* 0xffffffc000047824 */ /* 0x000fe200078e0207 */
[----:B------:R-:W-:Y:S02]  /*49a0*/  LOP3.LUT R0, R8, 0x3, RZ, 0xc0, !PT ;  /* 0x0000000308007812 */ /* 0x000fe400078ec0ff */
[----:B------:R-:W-:Y:S01]  /*49b0*/  LOP3.LUT R64, R2, R5, RZ, 0xfc, !PT ;  /* 0x0000000502407212 */ /* 0x000fe200078efcff */
[----:B---3--:R-:W-:-:S03]  /*49c0*/  IMAD.SHL.U32 R3, R9, 0x80, RZ ;  /* 0x0000008009037824 */ /* 0x008fc600078e00ff */
[----:B------:R-:W-:Y:S01]  /*49d0*/  SHF.R.S32.HI R65, RZ, 0x1f, R64 ;  /* 0x0000001fff417819 */ /* 0x000fe20000011440 */
[----:B0-----:R-:W-:Y:S01]  /*49e0*/  IMAD R0, R0, -0x2, R6 ;  /* 0xfffffffe00007824 */ /* 0x001fe200078e0206 */
[----:B------:R-:W-:Y:S01]  /*49f0*/  ISETP.GE.AND P0, PT, R3, R6, PT ;  /* 0x000000060300720c */ /* 0x000fe20003f06270 */
[----:B------:R-:W-:-:S03]  /*4a00*/  IMAD.WIDE.U32 R14, R15, UR23, R64 ;  /* 0x000000170f0e7c25 */ /* 0x000fc6000f8e0040 */
[----:B------:R-:W-:Y:S01]  /*4a10*/  ISETP.GE.OR P0, PT, R5, UR11, P0 ;  /* 0x0000000b05007c0c */ /* 0x000fe20008706670 */
[----:B------:R-:W-:Y:S01]  /*4a20*/  VIADD R15, R15, UR8 ;  /* 0x000000080f0f7c36 */ /* 0x000fe20008000000 */
[----:B------:R-:W-:Y:S01]  /*4a30*/  IADD3 R5, -R5, UR11, R4 ;  /* 0x0000000b05057c10 */ /* 0x000fe2000fffe104 */
[----:B------:R-:W-:-:S10]  /*4a40*/  IMAD.IADD R4, R0, 0x1, -R3 ;  /* 0x0000000100047824 */ /* 0x000fd400078e0a03 */
[----:B------:R-:W-:Y:S05]  /*4a50*/  @P0 BRA `(.L_x_28) ;  /* 0x0000008400f00947 */ /* 0x000fea0003800000 */
[----:B------:R-:W0:Y:S01]  /*4a60*/  LDC.64 R58, c[0x0][0x6c8] ;  /* 0x0001b200ff3a7b82 */ /* 0x000e220000000a00 */
[----:B------:R-:W-:Y:S01]  /*4a70*/  FSETP.NEU.AND P0, PT, RZ, UR21, PT ;  /* 0x00000015ff007c0b */ /* 0x000fe2000bf0d000 */
[----:B------:R-:W-:Y:S01]  /*4a80*/  IMAD.WIDE R10, R9, 0x80, RZ ;  /* 0x00000080090a7825 */ /* 0x000fe200078e02ff */
[----:B------:R-:W-:Y:S01]  /*4a90*/  SHF.L.U32 R91, R8, 0x1, RZ ;  /* 0x00000001085b7819 */ /* 0x000fe200000006ff */
[----:B------:R-:W-:Y:S01]  /*4aa0*/  BSSY B0, `(.L_x_28) ;  /* 0x0000877000007945 */ /* 0x000fe20003800000 */
[----:B------:R-:W-:Y:S02]  /*4ab0*/  ISETP.GT.AND P2, PT, R5, RZ, PT ;  /* 0x000000ff0500720c */ /* 0x000fe40003f44270 */
[----:B------:R-:W-:Y:S02]  /*4ac0*/  LOP3.LUT R91, R10, 0x6, R91, 0xf8, !PT ;  /* 0x000000060a5b7812 */ /* 0x000fe400078ef85b */
[----:B------:R-:W-:Y:S01]  /*4ad0*/  ISETP.GT.AND P4, PT, R4, RZ, P2 ;  /* 0x000000ff0400720c */ /* 0x000fe20001784270 */
[----:B0-----:R-:W-:-:S02]  /*4ae0*/  IMAD R0, R11, R58, RZ ;  /* 0x0000003a0b007224 */ /* 0x001fc400078e02ff */
[----:B------:R-:W-:-:S04]  /*4af0*/  IMAD.WIDE.U32 R14, R91, R58, R14 ;  /* 0x0000003a5b0e7225 */ /* 0x000fc800078e000e */
[----:B------:R-:W-:-:S04]  /*4b00*/  IMAD R3, R91, R59, R0 ;  /* 0x0000003b5b037224 */ /* 0x000fc800078e0200 */
[----:B------:R-:W-:Y:S01]  /*4b10*/  IMAD.IADD R21, R15, 0x1, R3 ;  /* 0x000000010f157824 */ /* 0x000fe200078e0203 */
[----:B------:R-:W-:Y:S06]  /*4b20*/  @!P0 BRA `(.L_x_29) ;  /* 0x0000006400d88947 */ /* 0x000fec0003800000 */
[----:B------:R-:W0:Y:S01]  /*4b30*/  LDC.64 R6, c[0x0][0x6b0] ;  /* 0x0001ac00ff067b82 */ /* 0x000e220000000a00 */
[----:B------:R-:W-:Y:S01]  /*4b40*/  ULDC.64 UR8, c[0x0][0x6b8] ;  /* 0x0001ae0000087ab9 */ /* 0x000fe20000000a00 */
[----:B------:R-:W-:Y:S01]  /*4b50*/  ULDC.64 UR14, c[0x0][0x6c0] ;  /* 0x0001b000000e7ab9 */ /* 0x000fe20000000a00 */
[----:B------:R-:W-:Y:S02]  /*4b60*/  UIMAD UR6, UR10, UR8, URZ ;  /* 0x000000080a0672a4 */ /* 0x000fe4000f8e023f */
[----:B------:R-:W-:Y:S01]  /*4b70*/  IMAD.U32 R3, RZ, RZ, UR8 ;  /* 0x00000008ff037e24 */ /* 0x000fe2000f8e00ff */
[----:B------:R-:W-:Y:S01]  /*4b80*/  ULDC.64 UR10, c[0x0][0x6a8] ;  /* 0x0001aa00000a7ab9 */ /* 0x000fe20000000a00 */
[----:B------:R-:W-:Y:S02]  /*4b90*/  UIMAD UR6, UR23, UR9, UR6 ;  /* 0x00000009170672a4 */ /* 0x000fe4000f8e0206 */
[----:B------:R-:W-:Y:S01]  /*4ba0*/  IMAD.WIDE.U32 R8, R3, UR23, R64 ;  /* 0x0000001703087c25 */ /* 0x000fe2000f8e0040 */
[----:B------:R-:W1:Y:S03]  /*4bb0*/  LDC.64 R62, c[0x0][0x6b0] ;  /* 0x0001ac00ff3e7b82 */ /* 0x000e660000000a00 */
[----:B------:R-:W-:-:S02]  /*4bc0*/  IMAD.MOV.U32 R10, RZ, RZ, R8 ;  /* 0x000000ffff0a7224 */ /* 0x000fc400078e0008 */
[-C--:B0-----:R-:W-:Y:S02]  /*4bd0*/  IMAD R2, R11, R6.reuse, RZ ;  /* 0x000000060b027224 */ /* 0x081fe400078e02ff */
[----:B------:R-:W-:Y:S02]  /*4be0*/  VIADD R11, R9, UR6 ;  /* 0x00000006090b7c36 */ /* 0x000fe40008000000 */
[C---:B------:R-:W-:Y:S02]  /*4bf0*/  IMAD R2, R91.reuse, R7, R2 ;  /* 0x000000075b027224 */ /* 0x040fe400078e0202 */
[----:B------:R-:W-:-:S05]  /*4c00*/  IMAD.WIDE.U32 R12, R91, R6, R10 ;  /* 0x000000065b0c7225 */ /* 0x000fca00078e000a */
[----:B------:R-:W-:Y:S02]  /*4c10*/  IADD3 R13, R13, R2, RZ ;  /* 0x000000020d0d7210 */ /* 0x000fe40007ffe0ff */
[----:B------:R-:W-:-:S04]  /*4c20*/  LEA R16, P0, R12, UR10, 0x2 ;  /* 0x0000000a0c107c11 */ /* 0x000fc8000f8010ff */
[----:B------:R-:W-:-:S05]  /*4c30*/  LEA.HI.X R17, R12, UR11, R13, 0x2, P0 ;  /* 0x0000000b0c117c11 */ /* 0x000fca00080f140d */
[----:B------:R0:W2:Y:S01]  /*4c40*/  @P4 LDG.E.LTC128B R0, desc[UR18][R16.64] ;  /* 0x0000001210004981 */ /* 0x0000a2000c1e1920 */
[----:B------:R-:W-:Y:S01]  /*4c50*/  LEA R12, P0, R14, UR14, 0x2 ;  /* 0x0000000e0e0c7c11 */ /* 0x000fe2000f8010ff */
[----:B-1----:R-:W-:Y:S01]  /*4c60*/  IMAD.WIDE.U32 R18, R91, R6, R62 ;  /* 0x000000065b127225 */ /* 0x002fe200078e003e */
[----:B------:R-:W-:Y:S01]  /*4c70*/  ISETP.GT.AND P1, PT, R4, 0x1, P2 ;  /* 0x000000010400780c */ /* 0x000fe20001724270 */
[----:B------:R-:W-:Y:S01]  /*4c80*/  BSSY B1, `(.L_x_30) ;  /* 0x000000e000017945 */ /* 0x000fe20003800000 */
[----:B------:R-:W-:Y:S01]  /*4c90*/  LEA.HI.X R13, R14, UR15, R21, 0x2, P0 ;  /* 0x0000000f0e0d7c11 */ /* 0x000fe200080f1415 */
[----:B------:R-:W-:Y:S01]  /*4ca0*/  IMAD.IADD R25, R2, 0x1, R19 ;  /* 0x0000000102197824 */ /* 0x000fe200078e0213 */
[----:B------:R-:W-:-:S05]  /*4cb0*/  IADD3 R20, P0, R8, R18, RZ ;  /* 0x0000001208147210 */ /* 0x000fca0007f1e0ff */
[----:B0-----:R-:W-:Y:S01]  /*4cc0*/  IMAD.X R17, R25, 0x1, R11, P0 ;  /* 0x0000000119117824 */ /* 0x001fe200000e060b */
[----:B------:R-:W-:-:S04]  /*4cd0*/  LEA R16, P0, R20, UR10, 0x2 ;  /* 0x0000000a14107c11 */ /* 0x000fc8000f8010ff */
[----:B------:R-:W-:Y:S01]  /*4ce0*/  LEA.HI.X R17, R20, UR11, R17, 0x2, P0 ;  /* 0x0000000b14117c11 */ /* 0x000fe200080f1411 */
[----:B--2---:R-:W-:-:S04]  /*4cf0*/  FMUL R15, R0, UR21 ;  /* 0x00000015000f7c20 */ /* 0x004fc80008400000 */
[----:B------:R-:W-:Y:S01]  /*4d00*/  FFMA R23, R228, UR20, R15 ;  /* 0x00000014e4177c23 */ /* 0x000fe2000800000f */
[----:B------:R-:W-:-:S04]  /*4d10*/  IMAD.WIDE.U32 R14, R91, R6, R64 ;  /* 0x000000065b0e7225 */ /* 0x000fc800078e0040 */
[----:B------:R0:W-:Y:S01]  /*4d20*/  @P4 STG.E desc[UR18][R12.64], R23 ;  /* 0x000000170c004986 */ /* 0x0001e2000c101912 */
[----:B------:R-:W-:Y:S01]  /*4d30*/  IMAD.IADD R21, R2, 0x1, R15 ;  /* 0x0000000102157824 */ /* 0x000fe200078e020f */
[----:B------:R-:W-:Y:S06]  /*4d40*/  @!P1 BRA `(.L_x_31) ;  /* 0x0000000000049947 */ /* 0x000fec0003800000 */
[----:B------:R1:W5:Y:S02]  /*4d50*/  LDG.E.LTC128B R0, desc[UR18][R16.64] ;  /* 0x0000001210007981 */ /* 0x000364000c1e1920 */
.L_x_31:
[----:B------:R-:W-:Y:S05]  /*4d60*/  BSYNC B1 ;  /* 0x0000000000017941 */ /* 0x000fea0003800000 */
.L_x_30:
[----:B------:R-:W-:Y:S02]  /*4d70*/  IMAD.MOV.U32 R20, RZ, RZ, R14 ;  /* 0x000000ffff147224 */ /* 0x000fe400078e000e */
[----:B-1---5:R-:W-:Y:S01]  /*4d80*/  FMUL R16, R0, UR21 ;  /* 0x0000001500107c20 */ /* 0x022fe20008400000 */
[C---:B------:R-:W-:Y:S01]  /*4d90*/  LEA R14, P4, R58.reuse, R12, 0x2 ;  /* 0x0000000c3a0e7211 */ /* 0x040fe200078810ff */
[----:B------:R-:W-:Y:S01]  /*4da0*/  BSSY B1, `(.L_x_32) ;  /* 0x0000011000017945 */ /* 0x000fe20003800000 */
[----:B------:R-:W-:Y:S01]  /*4db0*/  ISETP.GT.AND P0, PT, R5, 0x8, PT ;  /* 0x000000080500780c */ /* 0x000fe20003f04270 */
[----:B------:R-:W-:Y:S01]  /*4dc0*/  FFMA R227, R227, UR20, R16 ;  /* 0x00000014e3e37c23 */ /* 0x000fe20008000010 */
[----:B------:R-:W-:Y:S01]  /*4dd0*/  LEA.HI.X R15, R58, R13, R59, 0x2, P4 ;  /* 0x0000000d3a0f7211 */ /* 0x000fe200020f143b */
[----:B------:R-:W-:Y:S01]  /*4de0*/  IMAD.WIDE.U32 R20, R3, UR23, R20 ;  /* 0x0000001703147c25 */ /* 0x000fe2000f8e0014 */
[----:B------:R-:W-:Y:S02]  /*4df0*/  ISETP.GT.AND P4, PT, R4, RZ, P0 ;  /* 0x000000ff0400720c */ /* 0x000fe40000784270 */
[----:B------:R-:W-:Y:S01]  /*4e00*/  IADD3 R22, P5, R64, R18, RZ ;  /* 0x0000001240167210 */ /* 0x000fe20007fbe0ff */
[----:B------:R1:W-:Y:S01]  /*4e10*/  @P1 STG.E desc[UR18][R14.64], R227 ;  /* 0x000000e30e001986 */ /* 0x0003e2000c101912 */
[----:B------:R-:W-:Y:S01]  /*4e20*/  IADD3 R17, R21, UR6, RZ ;  /* 0x0000000615117c10 */ /* 0x000fe2000fffe0ff */
[--C-:B------:R-:W-:Y:S01]  /*4e30*/  IMAD.MOV.U32 R21, RZ, RZ, R25.reuse ;  /* 0x000000ffff157224 */ /* 0x100fe200078e0019 */
[----:B------:R-:W-:Y:S01]  /*4e40*/  LEA R16, P6, R20, UR10, 0x2 ;  /* 0x0000000a14107c11 */ /* 0x000fe2000f8c10ff */
[----:B0-----:R-:W-:-:S03]  /*4e50*/  IMAD.X R23, R65, 0x1, R25, P5 ;  /* 0x0000000141177824 */ /* 0x001fc600028e0619 */
[----:B------:R-:W-:Y:S01]  /*4e60*/  LEA.HI.X R17, R20, UR11, R17, 0x2, P6 ;  /* 0x0000000b14117c11 */ /* 0x000fe2000b0f1411 */
[----:B------:R-:W-:Y:S02]  /*4e70*/  IMAD.MOV.U32 R20, RZ, RZ, R18 ;  /* 0x000000ffff147224 */ /* 0x000fe400078e0012 */
[----:B------:R-:W-:Y:S01]  /*4e80*/  IMAD.WIDE.U32 R22, R3, UR23, R22 ;  /* 0x0000001703167c25 */ /* 0x000fe2000f8e0016 */
[----:B------:R-:W-:Y:S06]  /*4e90*/  @!P4 BRA `(.L_x_33) ;  /* 0x000000000004c947 */ /* 0x000fec0003800000 */
[----:B------:R0:W5:Y:S02]  /*4ea0*/  LDG.E.LTC128B R0, desc[UR18][R16.64+0x20] ;  /* 0x0000201210007981 */ /* 0x000164000c1e1920 */
.L_x_33:
[----:B------:R-:W-:Y:S05]  /*4eb0*/  BSYNC B1 ;  /* 0x0000000000017941 */ /* 0x000fea0003800000 */
.L_x_32:
[----:B------:R-:W-:Y:S01]  /*4ec0*/  ISETP.GT.AND P6, PT, R4, 0x1, P0 ;  /* 0x000000010400780c */ /* 0x000fe200007c4270 */
[----:B-----5:R-:W-:Y:S01]  /*4ed0*/  FMUL R19, R0, UR21 ;  /* 0x0000001500137c20 */ /* 0x020fe20008400000 */
[----:B------:R-:W-:Y:S01]  /*4ee0*/  VIADD R23, R23, UR6 ;  /* 0x0000000617177c36 */ /* 0x000fe20008000000 */
[----:B------:R-:W-:Y:S01]  /*4ef0*/  LEA R18, P1, R22, UR10, 0x2 ;  /* 0x0000000a16127c11 */ /* 0x000fe2000f8210ff */
[----:B------:R-:W-:-:S04]  /*4f00*/  IMAD.WIDE.U32 R20, R6, 0x7, R20 ;  /* 0x0000000706147825 */ /* 0x000fc800078e0014 */
[----:B------:R-:W-:Y:S01]  /*4f10*/  FFMA R25, R226, UR20, R19 ;  /* 0x00000014e2197c23 */ /* 0x000fe20008000013 */
[----:B------:R-:W-:Y:S01]  /*4f20*/  BSSY B1, `(.L_x_34) ;  /* 0x000000b000017945 */ /* 0x000fe20003800000 */
[----:B------:R-:W-:Y:S01]  /*4f30*/  LEA.HI.X R19, R22, UR11, R23, 0x2, P1 ;  /* 0x0000000b16137c11 */ /* 0x000fe200088f1417 */
[----:B------:R-:W-:Y:S01]  /*4f40*/  IMAD R142, R7, 0x7, RZ ;  /* 0x00000007078e7824 */ /* 0x000fe200078e02ff */
[----:B------:R-:W-:Y:S01]  /*4f50*/  IADD3 R23, P5, R8, R20, RZ ;  /* 0x0000001408177210 */ /* 0x000fe20007fbe0ff */
[----:B------:R2:W-:Y:S01]  /*4f60*/  @P4 STG.E desc[UR18][R12.64+0x20], R25 ;  /* 0x000020190c004986 */ /* 0x0005e2000c101912 */
[----:B------:R-:W-:Y:S02]  /*4f70*/  ISETP.GT.AND P1, PT, R4, 0x8, P2 ;  /* 0x000000080400780c */ /* 0x000fe40001724270 */
[----:B------:R-:W-:Y:S02]  /*4f80*/  IADD3 R54, R21, R142, RZ ;  /* 0x0000008e15367210 */ /* 0x000fe40007ffe0ff */
[----:B------:R-:W-:-:S03]  /*4f90*/  LEA R22, P4, R23, UR10, 0x2 ;  /* 0x0000000a17167c11 */ /* 0x000fc6000f8810ff */
[----:B------:R-:W-:Y:S01]  /*4fa0*/  IMAD.X R26, R54, 0x1, R11, P5 ;  /* 0x00000001361a7824 */ /* 0x000fe200028e060b */
[----:B------:R-:W-:Y:S09]  /*4fb0*/  @!P6 BRA `(.L_x_35) ;  /* 0x000000000004e947 */ /* 0x000ff20003800000 */
[----:B------:R3:W5:Y:S02]  /*4fc0*/  LDG.E.LTC128B R0, desc[UR18][R18.64+0x20] ;  /* 0x0000201212007981 */ /* 0x000764000c1e1920 */
.L_x_35:
[----:B------:R-:W-:Y:S05]  /*4fd0*/  BSYNC B1 ;  /* 0x0000000000017941 */ /* 0x000fea0003800000 */
.L_x_34:
[----:B-----5:R-:W-:Y:S01]  /*4fe0*/  FMUL R24, R0, UR21 ;  /* 0x0000001500187c20 */ /* 0x020fe20008400000 */
[----:B------:R-:W-:-:S03]  /*4ff0*/  LEA.HI.X R23, R23, UR11, R26, 0x2, P4 ;  /* 0x0000000b17177c11 */ /* 0x000fc6000a0f141a */
[----:B------:R-:W-:-:S05]  /*5000*/  FFMA R225, R225, UR20, R24 ;  /* 0x00000014e1e17c23 */ /* 0x000fca0008000018 */
[----:B------:R-:W-:Y:S04]  /*5010*/  @P6 STG.E desc[UR18][R14.64+0x20], R225 ;  /* 0x000020e10e006986 */ /* 0x000fe8000c101912 */
[----:B------:R4:W3:Y:S01]  /*5020*/  @P1 LDG.E.LTC128B R0, desc[UR18][R22.64] ;  /* 0x0000001216001981 */ /* 0x0008e2000c1e1920 */
[----:B------:R-:W-:-:S04]  /*5030*/  IMAD.WIDE.U32 R62, R6, 0x7, R62 ;  /* 0x00000007063e7825 */ /* 0x000fc800078e003e */
[----:B------:R-:W-:Y:S01]  /*5040*/  IMAD.MOV.U32 R66, RZ, RZ, R62 ;  /* 0x000000ffff427224 */ /* 0x000fe200078e003e */
[----:B------:R-:W-:Y:S01]  /*5050*/  IADD3 R62, P4, R62, R6, RZ ;  /* 0x000000063e3e7210 */ /* 0x000fe20007f9e0ff */
[----:B------:R-:W-:Y:S02]  /*5060*/  IMAD.IADD R67, R142, 0x1, R63 ;  /* 0x000000018e437824 */ /* 0x000fe400078e023f */
[----:B------:R-:W-:Y:S02]  /*5070*/  IMAD R73, R59, 0x1c, RZ ;  /* 0x0000001c3b497824 */ /* 0x000fe400078e02ff */
[----:B----4-:R-:W-:-:S04]  /*5080*/  IMAD.WIDE.U32 R22, R6, 0x7, R66 ;  /* 0x0000000706167825 */ /* 0x010fc800078e0042 */
[----:B------:R-:W-:Y:S01]  /*5090*/  IMAD.X R63, R67, 0x1, R7, P4 ;  /* 0x00000001433f7824 */ /* 0x000fe200020e0607 */
[----:B------:R-:W-:Y:S01]  /*50a0*/  IADD3 R60, P5, R22, R6, RZ ;  /* 0x00000006163c7210 */ /* 0x000fe20007fbe0ff */
[----:B--2---:R-:W-:-:S03]  /*50b0*/  IMAD.WIDE.U32 R24, R6, 0x7, R62 ;  /* 0x0000000706187825 */ /* 0x004fc600078e003e */
[----:B------:R-:W-:Y:S02]  /*50c0*/  IADD3.X R61, R7, R142, R23, P5, !PT ;  /* 0x0000008e073d7210 */ /* 0x000fe40002ffe417 */
[----:B------:R-:W-:Y:S01]  /*50d0*/  IADD3 R26, P4, R24, R6, RZ ;  /* 0x00000006181a7210 */ /* 0x000fe20007f9e0ff */
[----:B------:R-:W-:-:S03]  /*50e0*/  IMAD.WIDE.U32 R22, R6, 0x7, R60 ;  /* 0x0000000706167825 */ /* 0x000fc600078e003c */
        /* <DEDUP_REMOVED lines=30> */
[C---:B------:R-:W-:Y:S02]  /*52d0*/  IADD3.X R47, R7.reuse, R142, R25, P4, !PT ;  /* 0x0000008e072f7210 */ /* 0x040fe400027fe419 */
[-C--:B------:R-:W-:Y:S02]  /*52e0*/  IADD3 R48, P5, R22, R6.reuse, RZ ;  /* 0x0000000616307210 */ /* 0x080fe40007fbe0ff */
[----:B------:R-:W-:Y:S01]  /*52f0*/  IADD3 R20, P4, R20, R6, RZ ;  /* 0x0000000614147210 */ /* 0x000fe20007f9e0ff */
[----:B------:R-:W-:Y:S01]  /*5300*/  IMAD.WIDE.U32 R24, R6, 0x7, R46 ;  /* 0x0000000706187825 */ /* 0x000fe200078e002e */
[----:B------:R-:W-:Y:S02]  /*5310*/  IADD3.X R49, R7, R142, R23, P5, !PT ;  /* 0x0000008e07317210 */ /* 0x000fe40002ffe417 */
[----:B------:R-:W-:Y:S02]  /*5320*/  IADD3.X R21, R54, R7, RZ, P4, !PT ;  /* 0x0000000736157210 */ /* 0x000fe400027fe4ff */
[----:B------:R-:W-:Y:S01]  /*5330*/  IADD3 R50, P5, R24, R6, RZ ;  /* 0x0000000618327210 */ /* 0x000fe20007fbe0ff */
[----:B------:R-:W-:Y:S01]  /*5340*/  IMAD.WIDE.U32 R22, R6, 0x7, R48 ;  /* 0x0000000706167825 */ /* 0x000fe200078e0030 */
[----:B------:R-:W-:-:S02]  /*5350*/  ISETP.GT.AND P4, PT, R4, 0x9, P2 ;  /* 0x000000090400780c */ /* 0x000fc40001784270 */
[C---:B------:R-:W-:Y:S02]  /*5360*/  IADD3.X R51, R7.reuse, R142, R25, P5, !PT ;  /* 0x0000008e07337210 */ /* 0x040fe40002ffe419 */
[----:B------:R-:W-:Y:S02]  /*5370*/  IADD3 R52, P6, R22, R6, RZ ;  /* 0x0000000616347210 */ /* 0x000fe40007fde0ff */
[----:B------:R-:W-:Y:S01]  /*5380*/  IADD3 R68, P5, R20, R8, RZ ;  /* 0x0000000814447210 */ /* 0x000fe20007fbe0ff */
[----:B------:R-:W-:Y:S01]  /*5390*/  IMAD.WIDE.U32 R24, R6, 0x7, R50 ;  /* 0x0000000706187825 */ /* 0x000fe200078e0032 */
[----:B------:R-:W-:-:S03]  /*53a0*/  IADD3.X R53, R7, R142, R23, P6, !PT ;  /* 0x0000008e07357210 */ /* 0x000fc600037fe417 */
[----:B------:R-:W-:Y:S01]  /*53b0*/  IMAD.WIDE.U32 R22, R58, 0x1c, R14 ;  /* 0x0000001c3a167825 */ /* 0x000fe200078e000e */
[----:B------:R-:W-:-:S03]  /*53c0*/  IADD3 R54, P6, R24, R6, RZ ;  /* 0x0000000618367210 */ /* 0x000fc60007fde0ff */
[----:B------:R-:W-:Y:S01]  /*53d0*/  IMAD.X R71, R21, 0x1, R11, P5 ;  /* 0x0000000115477824 */ /* 0x000fe200028e060b */
[C---:B------:R-:W-:Y:S01]  /*53e0*/  LEA R70, P5, R68.reuse, UR10, 0x2 ;  /* 0x0000000a44467c11 */ /* 0x040fe2000f8a10ff */
[----:B------:R-:W-:Y:S01]  /*53f0*/  IMAD.MOV.U32 R24, RZ, RZ, R22 ;  /* 0x000000ffff187224 */ /* 0x000fe200078e0016 */
[----:B------:R-:W-:Y:S01]  /*5400*/  IADD3.X R55, R7, R142, R25, P6, !PT ;  /* 0x0000008e07377210 */ /* 0x000fe200037fe419 */
[----:B------:R-:W-:Y:S01]  /*5410*/  IMAD.IADD R25, R23, 0x1, R73 ;  /* 0x0000000117197824 */ /* 0x000fe200078e0249 */
[----:B------:R-:W-:Y:S01]  /*5420*/  LEA.HI.X R71, R68, UR11, R71, 0x2, P5 ;  /* 0x0000000b44477c11 */ /* 0x000fe2000a8f1447 */
[----:B------:R-:W-:-:S03]  /*5430*/  IMAD.WIDE.U32 R56, R6, 0x7, R52 ;  /* 0x0000000706387825 */ /* 0x000fc600078e0034 */
[----:B------:R-:W-:-:S04]  /*5440*/  IADD3 R56, P5, R56, R6, RZ ;  /* 0x0000000638387210 */ /* 0x000fc80007fbe0ff */
[----:B------:R-:W-:Y:S01]  /*5450*/  IADD3.X R57, R7, R142, R57, P5, !PT ;  /* 0x0000008e07397210 */ /* 0x000fe20002ffe439 */
[----:B------:R-:W-:-:S04]  /*5460*/  IMAD.WIDE.U32 R66, R91, R6, R66 ;  /* 0x000000065b427225 */ /* 0x000fc800078e0042 */
[----:B------:R-:W-:-:S04]  /*5470*/  IMAD.WIDE.U32 R62, R91, R6, R62 ;  /* 0x000000065b3e7225 */ /* 0x000fc800078e003e */
[----:B---3--:R-:W-:-:S04]  /*5480*/  FMUL R69, R0, UR21 ;  /* 0x0000001500457c20 */ /* 0x008fc80008400000 */
[----:B------:R-:W-:Y:S01]  /*5490*/  FFMA R77, R224, UR20, R69 ;  /* 0x00000014e04d7c23 */ /* 0x000fe20008000045 */
[----:B------:R-:W-:-:S04]  /*54a0*/  IMAD.WIDE.U32 R68, R6, 0x7, R54 ;  /* 0x0000000706447825 */ /* 0x000fc800078e0036 */
[----:B------:R2:W-:Y:S01]  /*54b0*/  @P1 STG.E desc[UR18][R24.64], R77 ;  /* 0x0000004d18001986 */ /* 0x0005e2000c101912 */
[----:B------:R-:W-:-:S03]  /*54c0*/  IADD3 R68, P1, R68, R6, RZ ;  /* 0x0000000644447210 */ /* 0x000fc60007f3e0ff */
[----:B------:R3:W4:Y:S01]  /*54d0*/  @P4 LDG.E.LTC128B R0, desc[UR18][R70.64] ;  /* 0x0000001246004981 */ /* 0x000722000c1e1920 */
[----:B------:R-:W-:Y:S01]  /*54e0*/  IADD3.X R69, R7, R142, R69, P1, !PT ;  /* 0x0000008e07457210 */ /* 0x000fe20000ffe445 */
[----:B------:R-:W-:Y:S01]  /*54f0*/  IMAD.WIDE.U32 R60, R91, R6, R60 ;  /* 0x000000065b3c7225 */ /* 0x000fe200078e003c */
[----:B------:R-:W-:Y:S01]  /*5500*/  SHF.L.U64.HI R100, R58, 0x5, R59 ;  /* 0x000000053a647819 */ /* 0x000fe2000001023b */
[----:B------:R-:W-:Y:S02]  /*5510*/  BSSY B1, `(.L_x_36) ;  /* 0x0000087000017945 */ /* 0x000fe40003800000 */
[----:B------:R-:W-:-:S04]  /*5520*/  IMAD.WIDE.U32 R72, R6, 0x7, R68 ;  /* 0x0000000706487825 */ /* 0x000fc800078e0044 */
[----:B---3--:R-:W-:-:S04]  /*5530*/  IMAD.WIDE.U32 R70, R6, 0x7, R56 ;  /* 0x0000000706467825 */ /* 0x008fc800078e0038 */
[-C--:B------:R-:W-:Y:S01]  /*5540*/  IMAD.WIDE.U32 R26, R91, R6.reuse, R26 ;  /* 0x000000065b1a7225 */ /* 0x080fe200078e001a */
[----:B------:R-:W-:-:S03]  /*5550*/  IADD3 R70, P1, R70, R6, RZ ;  /* 0x0000000646467210 */ /* 0x000fc60007f3e0ff */
[----:B------:R-:W-:Y:S01]  /*5560*/  IMAD.WIDE.U32 R28, R91, R6, R28 ;  /* 0x000000065b1c7225 */ /* 0x000fe200078e001c */
[----:B------:R-:W-:Y:S02]  /*5570*/  IADD3.X R71, R7, R142, R71, P1, !PT ;  /* 0x0000008e07477210 */ /* 0x000fe40000ffe447 */
[-C--:B------:R-:W-:Y:S01]  /*5580*/  IADD3 R72, P1, R72, R6.reuse, RZ ;  /* 0x0000000648487210 */ /* 0x080fe20007f3e0ff */
[----:B------:R-:W-:-:S03]  /*5590*/  IMAD.WIDE.U32 R30, R91, R6, R30 ;  /* 0x000000065b1e7225 */ /* 0x000fc600078e001e */
[----:B------:R-:W-:Y:S01]  /*55a0*/  IADD3.X R73, R7, R142, R73, P1, !PT ;  /* 0x0000008e07497210 */ /* 0x000fe20000ffe449 */
[----:B------:R-:W-:-:S04]  /*55b0*/  IMAD.WIDE.U32 R74, R6, 0x7, R70 ;  /* 0x00000007064a7825 */ /* 0x000fc800078e0046 */
[----:B--2---:R-:W-:Y:S01]  /*55c0*/  IMAD.WIDE.U32 R76, R6, 0x7, R72 ;  /* 0x00000007064c7825 */ /* 0x004fe200078e0048 */
[----:B------:R-:W-:-:S03]  /*55d0*/  IADD3 R74, P1, R74, R6, RZ ;  /* 0x000000064a4a7210 */ /* 0x000fc60007f3e0ff */
[----:B------:R-:W-:Y:S01]  /*55e0*/  IMAD.WIDE.U32 R32, R91, R6, R32 ;  /* 0x000000065b207225 */ /* 0x000fe200078e0020 */
[----:B------:R-:W-:Y:S02]  /*55f0*/  IADD3.X R75, R7, R142, R75, P1, !PT ;  /* 0x0000008e074b7210 */ /* 0x000fe40000ffe44b */
[-C--:B------:R-:W-:Y:S01]  /*5600*/  IADD3 R76, P1, R76, R6.reuse, RZ ;  /* 0x000000064c4c7210 */ /* 0x080fe20007f3e0ff */
[----:B------:R-:W-:-:S03]  /*5610*/  IMAD.WIDE.U32 R34, R91, R6, R34 ;  /* 0x000000065b227225 */ /* 0x000fc600078e0022 */
[----:B------:R-:W-:Y:S01]  /*5620*/  IADD3.X R77, R7, R142, R77, P1, !PT ;  /* 0x0000008e074d7210 */ /* 0x000fe20000ffe44d */
[----:B------:R-:W-:-:S04]  /*5630*/  IMAD.WIDE.U32 R78, R6, 0x7, R74 ;  /* 0x00000007064e7825 */ /* 0x000fc800078e004a */
[----:B------:R-:W-:Y:S01]  /*5640*/  IMAD.WIDE.U32 R80, R6, 0x7, R76 ;  /* 0x0000000706507825 */ /* 0x000fe200078e004c */
        /* <DEDUP_REMOVED lines=22> */
[----:B------:R-:W-:Y:S01]  /*57b0*/  IMAD.WIDE.U32 R48, R91, R6, R48 ;  /* 0x000000065b307225 */ /* 0x000fe200078e0030 */
[----:B------:R-:W-:-:S03]  /*57c0*/  IADD3 R66, P1, R64, R66, RZ ;  /* 0x0000004240427210 */ /* 0x000fc60007f3e0ff */
[----:B------:R-:W-:Y:S01]  /*57d0*/  IMAD.WIDE.U32 R50, R91, R6, R50 ;  /* 0x000000065b327225 */ /* 0x000fe200078e0032 */
[----:B------:R-:W-:Y:S02]  /*57e0*/  IADD3.X R67, R65, R2, R67, P1, !PT ;  /* 0x0000000241437210 */ /* 0x000fe40000ffe443 */
[----:B------:R-:W-:Y:S01]  /*57f0*/  IADD3 R62, P1, R64, R62, RZ ;  /* 0x0000003e403e7210 */ /* 0x000fe20007f3e0ff */
        /* <DEDUP_REMOVED lines=32> */
[----:B------:R-:W-:Y:S01]  /*5a00*/  IMAD.WIDE.U32 R62, R3, UR23, R62 ;  /* 0x00000017033e7c25 */ /* 0x000fe2000f8e003e */
[----:B------:R-:W-:Y:S02]  /*5a10*/  IADD3.X R41, R65, R2, R41, P1, !PT ;  /* 0x0000000241297210 */ /* 0x000fe40000ffe429 */
[----:B------:R-:W-:Y:S01]  /*5a20*/  IADD3 R42, P1, R64, R42, RZ ;  /* 0x0000002a402a7210 */ /* 0x000fe20007f3e0ff */
[----:B------:R-:W-:-:S03]  /*5a30*/  VIADD R63, R63, UR6 ;  /* 0x000000063f3f7c36 */ /* 0x000fc60008000000 */
[----:B------:R-:W-:Y:S02]  /*5a40*/  IADD3.X R43, R65, R2, R43, P1, !PT ;  /* 0x00000002412b7210 */ /* 0x000fe40000ffe42b */
[----:B------:R-:W-:-:S04]  /*5a50*/  IADD3 R44, P1, R64, R44, RZ ;  /* 0x0000002c402c7210 */ /* 0x000fc80007f3e0ff */
        /* <DEDUP_REMOVED lines=30> */
[C---:B------:R-:W-:Y:S02]  /*5c40*/  IADD3.X R85, R65.reuse, R2, R85, P1, !PT ;  /* 0x0000000241557210 */ /* 0x040fe40000ffe455 */
[C---:B------:R-:W-:Y:S02]  /*5c50*/  IADD3 R86, P1, R64.reuse, R86, RZ ;  /* 0x0000005640567210 */ /* 0x040fe40007f3e0ff */
[----:B------:R-:W-:Y:S02]  /*5c60*/  IADD3 R64, P5, R64, R88, RZ ;  /* 0x0000005840407210 */ /* 0x000fe40007fbe0ff */
[CC--:B------:R-:W-:Y:S02]  /*5c70*/  IADD3.X R87, R65.reuse, R2.reuse, R87, P1, !PT ;  /* 0x0000000241577210 */ /* 0x0c0fe40000ffe457 */
[----:B------:R-:W-:Y:S01]  /*5c80*/  IADD3.X R65, R65, R2, R89, P5, !PT ;  /* 0x0000000241417210 */ /* 0x000fe20002ffe459 */
[----:B------:R-:W-:Y:S01]  /*5c90*/  IMAD.WIDE.U32 R88, R3, UR23, R66 ;  /* 0x0000001703587c25 */ /* 0x000fe2000f8e0042 */
[----:B------:R-:W-:-:S03]  /*5ca0*/  SHF.L.U32 R2, R58, 0x5, RZ ;  /* 0x000000053a027819 */ /* 0x000fc600000006ff */
[----:B------:R-:W-:Y:S01]  /*5cb0*/  VIADD R67, R89, UR6 ;  /* 0x0000000659437c36 */ /* 0x000fe20008000000 */
[----:B------:R-:W-:Y:S02]  /*5cc0*/  LEA R66, P1, R88, UR10, 0x2 ;  /* 0x0000000a58427c11 */ /* 0x000fe4000f8210ff */
[----:B------:R-:W-:Y:S02]  /*5cd0*/  IADD3 R58, P5, R2, R14, RZ ;  /* 0x0000000e023a7210 */ /* 0x000fe40007fbe0ff */
[----:B------:R-:W-:Y:S02]  /*5ce0*/  LEA.HI.X R67, R88, UR11, R67, 0x2, P1 ;  /* 0x0000000b58437c11 */ /* 0x000fe400088f1443 */
[----:B------:R-:W-:Y:S01]  /*5cf0*/  ISETP.GT.AND P1, PT, R4, 0x8, P0 ;  /* 0x000000080400780c */ /* 0x000fe20000724270 */
[----:B------:R-:W-:Y:S02]  /*5d00*/  IMAD.X R59, R100, 0x1, R15, P5 ;  /* 0x00000001643b7824 */ /* 0x000fe400028e060f */
[----:B----4-:R-:W-:-:S04]  /*5d10*/  FMUL R88, R0, UR21 ;  /* 0x0000001500587c20 */ /* 0x010fc80008400000 */
[----:B------:R-:W-:Y:S01]  /*5d20*/  FFMA R223, R223, UR20, R88 ;  /* 0x00000014dfdf7c23 */ /* 0x000fe20008000058 */
[----:B------:R-:W-:-:S04]  /*5d30*/  LEA R88, P5, R62, UR10, 0x2 ;  /* 0x0000000a3e587c11 */ /* 0x000fc8000f8a10ff */
[----:B------:R2:W-:Y:S01]  /*5d40*/  @P4 STG.E desc[UR18][R58.64], R223 ;  /* 0x000000df3a004986 */ /* 0x0005e2000c101912 */
[----:B------:R-:W-:Y:S01]  /*5d50*/  LEA.HI.X R89, R62, UR11, R63, 0x2, P5 ;  /* 0x0000000b3e597c11 */ /* 0x000fe2000a8f143f */
[----:B------:R-:W-:Y:S07]  /*5d60*/  @!P1 BRA `(.L_x_37) ;  /* 0x0000000000049947 */ /* 0x000fee0003800000 */
[----:B------:R3:W5:Y:S02]  /*5d70*/  LDG.E.LTC128B R0, desc[UR18][R66.64+0x20] ;  /* 0x0000201242007981 */ /* 0x000764000c1e1920 */
.L_x_37:
[----:B------:R-:W-:Y:S05]  /*5d80*/  BSYNC B1 ;  /* 0x0000000000017941 */ /* 0x000fea0003800000 */
.L_x_36:
[----:B-----5:R-:W-:Y:S01]  /*5d90*/  FMUL R63, R0, UR21 ;  /* 0x00000015003f7c20 */ /* 0x020fe20008400000 */
[----:B------:R-:W-:Y:S01]  /*5da0*/  ISETP.GT.AND P4, PT, R4, 0x9, P0 ;  /* 0x000000090400780c */ /* 0x000fe20000784270 */
[----:B------:R-:W-:Y:S02]  /*5db0*/  BSSY B1, `(.L_x_38) ;  /* 0x0000005000017945 */ /* 0x000fe40003800000 */
[----:B------:R-:W-:-:S05]  /*5dc0*/  FFMA R63, R222, UR20, R63 ;  /* 0x00000014de3f7c23 */ /* 0x000fca000800003f */
[----:B------:R4:W-:Y:S05]  /*5dd0*/  @P1 STG.E desc[UR18][R24.64+0x20], R63 ;  /* 0x0000203f18001986 */ /* 0x0009ea000c101912 */
[----:B------:R-:W-:Y:S05]  /*5de0*/  @!P4 BRA `(.L_x_39) ;  /* 0x000000000004c947 */ /* 0x000fea0003800000 */
[----:B------:R0:W5:Y:S02]  /*5df0*/  LDG.E.LTC128B R0, desc[UR18][R88.64+0x20] ;  /* 0x0000201258007981 */ /* 0x000164000c1e1920 */
.L_x_39:
[----:B------:R-:W-:Y:S05]  /*5e00*/  BSYNC B1 ;  /* 0x0000000000017941 */ /* 0x000fea0003800000 */
.L_x_38:
[----:B-----5:R-:W-:Y:S01]  /*5e10*/  FMUL R62, R0, UR21 ;  /* 0x00000015003e7c20 */ /* 0x020fe20008400000 */
[----:B------:R-:W-:Y:S01]  /*5e20*/  IMAD.WIDE.U32 R20, R6, 0x7, R20 ;  /* 0x0000000706147825 */ /* 0x000fe200078e0014 */
[----:B------:R-:W-:Y:S01]  /*5e30*/  ISETP.GT.AND P1, PT, R4, 0x10, P2 ;  /* 0x000000100400780c */ /* 0x000fe20001724270 */
[----:B------:R-:W-:Y:S02]  /*5e40*/  BSSY B1, `(.L_x_40) ;  /* 0x000000a000017945 */ /* 0x000fe40003800000 */
[----:B------:R-:W-:Y:S01]  /*5e50*/  FFMA R221, R221, UR20, R62 ;  /* 0x00000014dddd7c23 */ /* 0x000fe2000800003e */
[----:B------:R-:W-:-:S04]  /*5e60*/  IMAD.IADD R91, R142, 0x1, R21 ;  /* 0x000000018e5b7824 */ /* 0x000fc800078e0215 */
[----:B------:R0:W-:Y:S01]  /*5e70*/  @P4 STG.E desc[UR18][R58.64+0x20], R221 ;  /* 0x000020dd3a004986 */ /* 0x0001e2000c101912 */
[----:B----4-:R-:W-:-:S05]  /*5e80*/  IADD3 R63, P4, R8, R20, RZ ;  /* 0x00000014083f7210 */ /* 0x010fca0007f9e0ff */
[----:B------:R-:W-:Y:S01]  /*5e90*/  IMAD.X R90, R91, 0x1, R11, P4 ;  /* 0x000000015b5a7824 */ /* 0x000fe200020e060b */
[----:B------:R-:W-:-:S04]  /*5ea0*/  LEA R62, P4, R63, UR10, 0x2 ;  /* 0x0000000a3f3e7c11 */ /* 0x000fc8000f8810ff */
[----:B------:R-:W-:Y:S01]  /*5eb0*/  LEA.HI.X R63, R63, UR11, R90, 0x2, P4 ;  /* 0x0000000b3f3f7c11 */ /* 0x000fe2000a0f145a */
[----:B0-----:R-:W-:Y:S08]  /*5ec0*/  @!P1 BRA `(.L_x_41) ;  /* 0x0000000000049947 */ /* 0x001ff00003800000 */
[----:B------:R0:W5:Y:S02]  /*5ed0*/  LDG.E.LTC128B R0, desc[UR18][R62.64] ;  /* 0x000000123e007981 */ /* 0x000164000c1e1920 */
.L_x_41:
[----:B------:R-:W-:Y:S05]  /*5ee0*/  BSYNC B1 ;  /* 0x0000000000017941 */ /* 0x000fea0003800000 */
.L_x_40:
[----:B------:R-:W-:Y:S01]  /*5ef0*/  IADD3 R22, P4, R2, R22, RZ ;  /* 0x0000001602167210 */ /* 0x000fe20007f9e0ff */
[----:B-----5:R-:W-:Y:S01]  /*5f00*/  FMUL R21, R0, UR21 ;  /* 0x0000001500157c20 */ /* 0x020fe20008400000 */
[----:B------:R-:W-:Y:S01]  /*5f10*/  IADD3 R20, P5, R20, R6, RZ ;  /* 0x0000000614147210 */ /* 0x000fe20007fbe0ff */
[----:B------:R-:W-:Y:S02]  /*5f20*/  BSSY B1, `(.L_x_42) ;  /* 0x000000c000017945 */ /* 0x000fe40003800000 */
[----:B------:R-:W-:Y:S01]  /*5f30*/  FFMA R93, R220, UR20, R21 ;  /* 0x00000014dc5d7c23 */ /* 0x000fe20008000015 */
[----:B------:R-:W-:Y:S01]  /*5f40*/  IMAD.X R23, R100, 0x1, R25, P4 ;  /* 0x0000000164177824 */ /* 0x000fe200020e0619 */
[----:B------:R-:W-:Y:S02]  /*5f50*/  ISETP.GT.AND P4, PT, R4, 0x11, P2 ;  /* 0x000000110400780c */ /* 0x000fe40001784270 */
[----:B------:R-:W-:Y:S02]  /*5f60*/  IADD3.X R21, R91, R7, RZ, P5, !PT ;  /* 0x000000075b157210 */ /* 0x000fe40002ffe4ff */
[----:B------:R4:W-:Y:S01]  /*5f70*/  @P1 STG.E desc[UR18][R22.64], R93 ;  /* 0x0000005d16001986 */ /* 0x0009e2000c101912 */
[----:B0-----:R-:W-:-:S05]  /*5f80*/  IADD3 R63, P5, R20, R8, RZ ;  /* 0x00000008143f7210 */ /* 0x001fca0007fbe0ff */
[----:B------:R-:W-:Y:S01]  /*5f90*/  IMAD.X R90, R21, 0x1, R11, P5 ;  /* 0x00000001155a7824 */ /* 0x000fe200028e060b */
[----:B------:R-:W-:-:S04]  /*5fa0*/  LEA R62, P5, R63, UR10, 0x2 ;  /* 0x0000000a3f3e7c11 */ /* 0x000fc8000f8a10ff */
[----:B------:R-:W-:Y:S01]  /*5fb0*/  LEA.HI.X R63, R63, UR11, R90, 0x2, P5 ;  /* 0x0000000b3f3f7c11 */ /* 0x000fe2000a8f145a */
[----:B----4-:R-:W-:Y:S08]  /*5fc0*/  @!P4 BRA `(.L_x_43) ;  /* 0x000000000004c947 */ /* 0x010ff00003800000 */
[----:B------:R0:W5:Y:S02]  /*5fd0*/  LDG.E.LTC128B R0, desc[UR18][R62.64] ;  /* 0x000000123e007981 */ /* 0x000164000c1e1920 */
.L_x_43:
[----:B------:R-:W-:Y:S05]  /*5fe0*/  BSYNC B1 ;  /* 0x0000000000017941 */ /* 0x000fea0003800000 */
.L_x_42:
[----:B------:R-:W-:-:S04]  /*5ff0*/  IMAD.WIDE.U32 R60, R3, UR23, R60 ;  /* 0x00000017033c7c25 */ /* 0x000fc8000f8e003c */
[----:B-----5:R-:W-:Y:S01]  /*6000*/  FMUL R90, R0, UR21 ;  /* 0x00000015005a7c20 */ /* 0x020fe20008400000 */
[----:B------:R-:W-:Y:S01]  /*6010*/  BSSY B1, `(.L_x_44) ;  /* 0x000000f000017945 */ /* 0x000fe20003800000 */
[----:B------:R-:W-:Y:S01]  /*6020*/  VIADD R61, R61, UR6 ;  /* 0x000000063d3d7c36 */ /* 0x000fe20008000000 */
[C---:B0-----:R-:W-:Y:S01]  /*6030*/  LEA R62, P1, R60.reuse, UR10, 0x2 ;  /* 0x0000000a3c3e7c11 */ /* 0x041fe2000f8210ff */
[----:B------:R-:W-:Y:S01]  /*6040*/  FFMA R219, R219, UR20, R90 ;  /* 0x00000014dbdb7c23 */ /* 0x000fe2000800005a */
[----:B------:R-:W-:Y:S02]  /*6050*/  IMAD.WIDE.U32 R26, R3, UR23, R26 ;  /* 0x00000017031a7c25 */ /* 0x000fe4000f8e001a */
[----:B------:R-:W-:Y:S02]  /*6060*/  LEA.HI.X R63, R60, UR11, R61, 0x2, P1 ;  /* 0x0000000b3c3f7c11 */ /* 0x000fe400088f143d */
[----:B------:R-:W-:Y:S02]  /*6070*/  IADD3 R60, P5, R2, R58, RZ ;  /* 0x0000003a023c7210 */ /* 0x000fe40007fbe0ff */
[----:B------:R-:W-:-:S02]  /*6080*/  ISETP.GT.AND P1, PT, R4, 0x10, P0 ;  /* 0x000000100400780c */ /* 0x000fc40000724270 */
[----:B------:R-:W-:Y:S01]  /*6090*/  IADD3 R27, R27, UR6, RZ ;  /* 0x000000061b1b7c10 */ /* 0x000fe2000fffe0ff */
[----:B------:R-:W-:Y:S01]  /*60a0*/  IMAD.X R61, R100, 0x1, R59, P5 ;  /* 0x00000001643d7824 */ /* 0x000fe200028e063b */
[----:B------:R-:W-:-:S04]  /*60b0*/  LEA R90, P5, R26, UR10, 0x2 ;  /* 0x0000000a1a5a7c11 */ /* 0x000fc8000f8a10ff */
[----:B------:R0:W-:Y:S01]  /*60c0*/  @P4 STG.E desc[UR18][R60.64], R219 ;  /* 0x000000db3c004986 */ /* 0x0001e2000c101912 */
[----:B------:R-:W-:-:S04]  /*60d0*/  LEA.HI.X R91, R26, UR11, R27, 0x2, P5 ;  /* 0x0000000b1a5b7c11 */ /* 0x000fc8000a8f141b */
[----:B------:R-:W-:Y:S05]  /*60e0*/  @!P1 BRA `(.L_x_45) ;  /* 0x0000000000049947 */ /* 0x000fea0003800000 */
[----:B------:R4:W5:Y:S02]  /*60f0*/  LDG.E.LTC128B R0, desc[UR18][R62.64+0x20] ;  /* 0x000020123e007981 */ /* 0x000964000c1e1920 */
.L_x_45:
[----:B------:R-:W-:Y:S05]  /*6100*/  BSYNC B1 ;  /* 0x0000000000017941 */ /* 0x000fea0003800000 */
.L_x_44:
[----:B-----5:R-:W-:Y:S01]  /*6110*/  FMUL R27, R0, UR21 ;  /* 0x00000015001b7c20 */ /* 0x020fe20008400000 */
[----:B------:R-:W-:Y:S01]  /*6120*/  ISETP.GT.AND P4, PT, R4, 0x11, P0 ;  /* 0x000000110400780c */ /* 0x000fe20000784270 */
[----:B------:R-:W-:Y:S02]  /*6130*/  BSSY B1, `(.L_x_46) ;  /* 0x0000005000017945 */ /* 0x000fe40003800000 */
[----:B------:R-:W-:-:S05]  /*6140*/  FFMA R27, R218, UR20, R27 ;  /* 0x00000014da1b7c23 */ /* 0x000fca000800001b */
[----:B------:R0:W-:Y:S05]  /*6150*/  @P1 STG.E desc[UR18][R22.64+0x20], R27 ;  /* 0x0000201b16001986 */ /* 0x0001ea000c101912 */
[----:B------:R-:W-:Y:S05]  /*6160*/  @!P4 BRA `(.L_x_47) ;  /* 0x000000000004c947 */ /* 0x000fea0003800000 */
[----:B------:R0:W5:Y:S02]  /*6170*/  LDG.E.LTC128B R0, desc[UR18][R90.64+0x20] ;  /* 0x000020125a007981 */ /* 0x000164000c1e1920 */
.L_x_47:
[----:B------:R-:W-:Y:S05]  /*6180*/  BSYNC B1 ;  /* 0x0000000000017941 */ /* 0x000fea0003800000 */
.L_x_46:
[----:B-----5:R-:W-:Y:S01]  /*6190*/  FMUL R26, R0, UR21 ;  /* 0x00000015001a7c20 */ /* 0x020fe20008400000 */
[----:B------:R-:W-:Y:S01]  /*61a0*/  IMAD.WIDE.U32 R20, R6, 0x7, R20 ;  /* 0x0000000706147825 */ /* 0x000fe200078e0014 */
[----:B------:R-:W-:Y:S01]  /*61b0*/  ISETP.GT.AND P1, PT, R4, 0x18, P2 ;  /* 0x000000180400780c */ /* 0x000fe20001724270 */
[----:B------:R-:W-:Y:S02]  /*61c0*/  BSSY B1, `(.L_x_48) ;  /* 0x000000a000017945 */ /* 0x000fe40003800000 */
[----:B------:R-:W-:Y:S01]  /*61d0*/  FFMA R217, R217, UR20, R26 ;  /* 0x00000014d9d97c23 */ /* 0x000fe2000800001a */
[----:B------:R-:W-:-:S04]  /*61e0*/  IMAD.IADD R93, R142, 0x1, R21 ;  /* 0x000000018e5d7824 */ /* 0x000fc800078e0215 */
[----:B------:R1:W-:Y:S01]  /*61f0*/  @P4 STG.E desc[UR18][R60.64+0x20], R217 ;  /* 0x000020d93c004986 */ /* 0x0003e2000c101912 */
[----:B0-----:R-:W-:-:S05]  /*6200*/  IADD3 R27, P4, R8, R20, RZ ;  /* 0x00000014081b7210 */ /* 0x001fca0007f9e0ff */
[----:B------:R-:W-:Y:S01]  /*6210*/  IMAD.X R92, R93, 0x1, R11, P4 ;  /* 0x000000015d5c7824 */ /* 0x000fe200020e060b */
[----:B------:R-:W-:-:S04]  /*6220*/  LEA R26, P4, R27, UR10, 0x2 ;  /* 0x0000000a1b1a7c11 */ /* 0x000fc8000f8810ff */
[----:B------:R-:W-:Y:S01]  /*6230*/  LEA.HI.X R27, R27, UR11, R92, 0x2, P4 ;  /* 0x0000000b1b1b7c11 */ /* 0x000fe2000a0f145c */
[----:B-1----:R-:W-:Y:S08]  /*6240*/  @!P1 BRA `(.L_x_49) ;  /* 0x0000000000049947 */ /* 0x002ff00003800000 */
[----:B------:R0:W5:Y:S02]  /*6250*/  LDG.E.LTC128B R0, desc[UR18][R26.64] ;  /* 0x000000121a007981 */ /* 0x000164000c1e1920 */
.L_x_49:
[----:B------:R-:W-:Y:S05]  /*6260*/  BSYNC B1 ;  /* 0x0000000000017941 */ /* 0x000fea0003800000 */
.L_x_48:
[----:B0-----:R-:W-:Y:S01]  /*6270*/  IADD3 R26, P4, R2, R22, RZ ;  /* 0x00000016021a7210 */ /* 0x001fe20007f9e0ff */
[----:B-----5:R-:W-:Y:S01]  /*6280*/  FMUL R21, R0, UR21 ;  /* 0x0000001500157c20 */ /* 0x020fe20008400000 */
[----:B------:R-:W-:Y:S01]  /*6290*/  IADD3 R20, P5, R20, R6, RZ ;  /* 0x0000000614147210 */ /* 0x000fe20007fbe0ff */
[----:B------:R-:W-:Y:S02]  /*62a0*/  BSSY B1, `(.L_x_50) ;  /* 0x000000c000017945 */ /* 0x000fe40003800000 */
[----:B------:R-:W-:Y:S01]  /*62b0*/  FFMA R95, R216, UR20, R21 ;  /* 0x00000014d85f7c23 */ /* 0x000fe20008000015 */
[----:B------:R-:W-:Y:S01]  /*62c0*/  IMAD.X R27, R100, 0x1, R23, P4 ;  /* 0x00000001641b7824 */ /* 0x000fe200020e0617 */
[----:B------:R-:W-:Y:S01]  /*62d0*/  ISETP.GT.AND P4, PT, R4, 0x19, P2 ;  /* 0x000000190400780c */ /* 0x000fe20001784270 */
[----:B------:R-:W-:Y:S01]  /*62e0*/  IMAD.X R21, R93, 0x1, R7, P5 ;  /* 0x000000015d157824 */ /* 0x000fe200028e0607 */
[----:B------:R-:W-:Y:S02]  /*62f0*/  IADD3 R93, P5, R20, R8, RZ ;  /* 0x00000008145d7210 */ /* 0x000fe40007fbe0ff */
[----:B------:R0:W-:Y:S02]  /*6300*/  @P1 STG.E desc[UR18][R26.64], R95 ;  /* 0x0000005f1a001986 */ /* 0x0001e4000c101912 */
[----:B------:R-:W-:-:S02]  /*6310*/  IADD3.X R94, R21, R11, RZ, P5, !PT ;  /* 0x0000000b155e7210 */ /* 0x000fc40002ffe4ff */
[----:B------:R-:W-:-:S04]  /*6320*/  LEA R92, P5, R93, UR10, 0x2 ;  /* 0x0000000a5d5c7c11 */ /* 0x000fc8000f8a10ff */
[----:B------:R-:W-:Y:S01]  /*6330*/  LEA.HI.X R93, R93, UR11, R94, 0x2, P5 ;  /* 0x0000000b5d5d7c11 */ /* 0x000fe2000a8f145e */
[----:B------:R-:W-:Y:S08]  /*6340*/  @!P4 BRA `(.L_x_51) ;  /* 0x000000000004c947 */ /* 0x000ff00003800000 */
[----:B------:R1:W5:Y:S02]  /*6350*/  LDG.E.LTC128B R0, desc[UR18][R92.64] ;  /* 0x000000125c007981 */ /* 0x000364000c1e1920 */
.L_x_51:
[----:B------:R-:W-:Y:S05]  /*6360*/  BSYNC B1 ;  /* 0x0000000000017941 */ /* 0x000fea0003800000 */
.L_x_50:
[----:B------:R-:W-:-:S04]  /*6370*/  IMAD.WIDE.U32 R28, R3, UR23, R28 ;  /* 0x00000017031c7c25 */ /* 0x000fc8000f8e001c */
[----:B-----5:R-:W-:Y:S01]  /*6380*/  FMUL R94, R0, UR21 ;  /* 0x00000015005e7c20 */ /* 0x020fe20008400000 */
[----:B------:R-:W-:Y:S01]  /*6390*/  BSSY B1, `(.L_x_52) ;  /* 0x000000f000017945 */ /* 0x000fe20003800000 */
[----:B------:R-:W-:Y:S01]  /*63a0*/  VIADD R29, R29, UR6 ;  /* 0x000000061d1d7c36 */ /* 0x000fe20008000000 */
[C---:B-1----:R-:W-:Y:S01]  /*63b0*/  LEA R92, P1, R28.reuse, UR10, 0x2 ;  /* 0x0000000a1c5c7c11 */ /* 0x042fe2000f8210ff */
[----:B------:R-:W-:Y:S01]  /*63c0*/  FFMA R215, R215, UR20, R94 ;  /* 0x00000014d7d77c23 */ /* 0x000fe2000800005e */
[----:B------:R-:W-:Y:S02]  /*63d0*/  IMAD.WIDE.U32 R30, R3, UR23, R30 ;  /* 0x00000017031e7c25 */ /* 0x000fe4000f8e001e */
[----:B------:R-:W-:Y:S02]  /*63e0*/  LEA.HI.X R93, R28, UR11, R29, 0x2, P1 ;  /* 0x0000000b1c5d7c11 */ /* 0x000fe400088f141d */
[----:B------:R-:W-:Y:S01]  /*63f0*/  IADD3 R28, P5, R2, R60, RZ ;  /* 0x0000003c021c7210 */ /* 0x000fe20007fbe0ff */
[----:B------:R-:W-:Y:S01]  /*6400*/  VIADD R31, R31, UR6 ;  /* 0x000000061f1f7c36 */ /* 0x000fe20008000000 */
[----:B------:R-:W-:-:S03]  /*6410*/  ISETP.GT.AND P1, PT, R4, 0x18, P0 ;  /* 0x000000180400780c */ /* 0x000fc60000724270 */
[----:B------:R-:W-:Y:S01]  /*6420*/  IMAD.X R29, R100, 0x1, R61, P5 ;  /* 0x00000001641d7824 */ /* 0x000fe200028e063d */
[----:B------:R-:W-:-:S04]  /*6430*/  LEA R94, P5, R30, UR10, 0x2 ;  /* 0x0000000a1e5e7c11 */ /* 0x000fc8000f8a10ff */
[----:B------:R1:W-:Y:S01]  /*6440*/  @P4 STG.E desc[UR18][R28.64], R215 ;  /* 0x000000d71c004986 */ /* 0x0003e2000c101912 */
[----:B0-----:R-:W-:-:S04]  /*6450*/  LEA.HI.X R95, R30, UR11, R31, 0x2, P5 ;  /* 0x0000000b1e5f7c11 */ /* 0x001fc8000a8f141f */
[----:B------:R-:W-:Y:S05]  /*6460*/  @!P1 BRA `(.L_x_53) ;  /* 0x0000000000049947 */ /* 0x000fea0003800000 */
[----:B------:R0:W5:Y:S02]  /*6470*/  LDG.E.LTC128B R0, desc[UR18][R92.64+0x20] ;  /* 0x000020125c007981 */ /* 0x000164000c1e1920 */
.L_x_53:
[----:B------:R-:W-:Y:S05]  /*6480*/  BSYNC B1 ;  /* 0x0000000000017941 */ /* 0x000fea0003800000 */
.L_x_52:
[----:B-----5:R-:W-:Y:S01]  /*6490*/  FMUL R31, R0, UR21 ;  /* 0x00000015001f7c20 */ /* 0x020fe20008400000 */
[----:B------:R-:W-:Y:S01]  /*64a0*/  ISETP.GT.AND P4, PT, R4, 0x19, P0 ;  /* 0x000000190400780c */ /* 0x000fe20000784270 */
[----:B------:R-:W-:Y:S02]  /*64b0*/  BSSY B1, `(.L_x_54) ;  /* 0x0000005000017945 */ /* 0x000fe40003800000 */
[----:B------:R-:W-:-:S05]  /*64c0*/  FFMA R31, R214, UR20, R31 ;  /* 0x00000014d61f7c23 */ /* 0x000fca000800001f */
[----:B------:R0:W-:Y:S05]  /*64d0*/  @P1 STG.E desc[UR18][R26.64+0x20], R31 ;  /* 0x0000201f1a001986 */ /* 0x0001ea000c101912 */
[----:B------:R-:W-:Y:S05]  /*64e0*/  @!P4 BRA `(.L_x_55) ;  /* 0x000000000004c947 */ /* 0x000fea0003800000 */
[----:B------:R0:W5:Y:S02]  /*64f0*/  LDG.E.LTC128B R0, desc[UR18][R94.64+0x20] ;  /* 0x000020125e007981 */ /* 0x000164000c1e1920 */
.L_x_55:
[----:B------:R-:W-:Y:S05]  /*6500*/  BSYNC B1 ;  /* 0x0000000000017941 */ /* 0x000fea0003800000 */
.L_x_54:
[----:B-----5:R-:W-:Y:S01]  /*6510*/  FMUL R30, R0, UR21 ;  /* 0x00000015001e7c20 */ /* 0x020fe20008400000 */
[----:B------:R-:W-:Y:S01]  /*6520*/  ISETP.GT.AND P1, PT, R4, 0x20, P2 ;  /* 0x000000200400780c */ /* 0x000fe20001724270 */
[----:B------:R-:W-:Y:S01]  /*6530*/  IMAD.WIDE.U32 R20, R6, 0x7, R20 ;  /* 0x0000000706147825 */ /* 0x000fe200078e0014 */
[----:B------:R-:W-:Y:S03]  /*6540*/  BSSY B1, `(.L_x_56) ;  /* 0x000000a000017945 */ /* 0x000fe60003800000 */
[----:B------:R-:W-:Y:S01]  /*6550*/  FFMA R213, R213, UR20, R30 ;  /* 0x00000014d5d57c23 */ /* 0x000fe2000800001e */
[----:B------:R-:W-:-:S04]  /*6560*/  IMAD.IADD R97, R142, 0x1, R21 ;  /* 0x000000018e617824 */ /* 0x000fc800078e0215 */
[----:B------:R1:W-:Y:S01]  /*6570*/  @P4 STG.E desc[UR18][R28.64+0x20], R213 ;  /* 0x000020d51c004986 */ /* 0x0003e2000c101912 */
[----:B0-----:R-:W-:-:S04]  /*6580*/  IADD3 R31, P4, R8, R20, RZ ;  /* 0x00000014081f7210 */ /* 0x001fc80007f9e0ff */
[----:B------:R-:W-:Y:S02]  /*6590*/  IADD3.X R96, R97, R11, RZ, P4, !PT ;  /* 0x0000000b61607210 */ /* 0x000fe400027fe4ff */
[----:B------:R-:W-:-:S04]  /*65a0*/  LEA R30, P4, R31, UR10, 0x2 ;  /* 0x0000000a1f1e7c11 */ /* 0x000fc8000f8810ff */
[----:B------:R-:W-:Y:S01]  /*65b0*/  LEA.HI.X R31, R31, UR11, R96, 0x2, P4 ;  /* 0x0000000b1f1f7c11 */ /* 0x000fe2000a0f1460 */
[----:B-1----:R-:W-:Y:S08]  /*65c0*/  @!P1 BRA `(.L_x_57) ;  /* 0x0000000000049947 */ /* 0x002ff00003800000 */
[----:B------:R0:W5:Y:S02]  /*65d0*/  LDG.E.LTC128B R0, desc[UR18][R30.64] ;  /* 0x000000121e007981 */ /* 0x000164000c1e1920 */
.L_x_57:
[----:B------:R-:W-:Y:S05]  /*65e0*/  BSYNC B1 ;  /* 0x0000000000017941 */ /* 0x000fea0003800000 */
.L_x_56:
        /* <DEDUP_REMOVED lines=9> */
[----:B------:R0:W-:Y:S03]  /*6680*/  @P1 STG.E desc[UR18][R30.64], R99 ;  /* 0x000000631e001986 */ /* 0x0001e6000c101912 */
[----:B------:R-:W-:Y:S01]  /*6690*/  IMAD.X R98, R21, 0x1, R11, P5 ;  /* 0x0000000115627824 */ /* 0x000fe200028e060b */
[----:B------:R-:W-:-:S04]  /*66a0*/  LEA R96, P5, R97, UR10, 0x2 ;  /* 0x0000000a61607c11 */ /* 0x000fc8000f8a10ff */
[----:B------:R-:W-:Y:S01]  /*66b0*/  LEA.HI.X R97, R97, UR11, R98, 0x2, P5 ;  /* 0x0000000b61617c11 */ /* 0x000fe2000a8f1462 */
[----:B------:R-:W-:Y:S08]  /*66c0*/  @!P4 BRA `(.L_x_59) ;  /* 0x000000000004c947 */ /* 0x000ff00003800000 */
[----:B------:R1:W5:Y:S02]  /*66d0*/  LDG.E.LTC128B R0, desc[UR18][R96.64] ;  /* 0x0000001260007981 */ /* 0x000364000c1e1920 */
.L_x_59:
[----:B------:R-:W-:Y:S05]  /*66e0*/  BSYNC B1 ;  /* 0x0000000000017941 */ /* 0x000fea0003800000 */
.L_x_58:
        /* <DEDUP_REMOVED lines=10> */
[----:B------:R-:W-:-:S02]  /*6790*/  ISETP.GT.AND P1, PT, R4, 0x20, P0 ;  /* 0x000000200400780c */ /* 0x000fc40000724270 */
[----:B------:R-:W-:Y:S02]  /*67a0*/  IADD3.X R33, R100, R29, RZ, P5, !PT ;  /* 0x0000001d64217210 */ /* 0x000fe40002ffe4ff */
[----:B------:R-:W-:-:S03]  /*67b0*/  LEA R98, P5, R34, UR10, 0x2 ;  /* 0x0000000a22627c11 */ /* 0x000fc6000f8a10ff */
[----:B------:R1:W-:Y:S01]  /*67c0*/  @P4 STG.E desc[UR18][R32.64], R211 ;  /* 0x000000d320004986 */ /* 0x0003e2000c101912 */
[----:B0-----:R-:W-:-:S05]  /*67d0*/  LEA.HI.X R99, R34, UR11, R35, 0x2, P5 ;  /* 0x0000000b22637c11 */ /* 0x001fca000a8f1423 */
[----:B------:R-:W-:Y:S05]  /*67e0*/  @!P1 BRA `(.L_x_61) ;  /* 0x0000000000049947 */ /* 0x000fea0003800000 */
[----:B------:R0:W5:Y:S02]  /*67f0*/  LDG.E.LTC128B R0, desc[UR18][R96.64+0x20] ;  /* 0x0000201260007981 */ /* 0x000164000c1e1920 */
.L_x_61:
[----:B------:R-:W-:Y:S05]  /*6800*/  BSYNC B1 ;  /* 0x0000000000017941 */ /* 0x000fea0003800000 */
.L_x_60:
[----:B-----5:R-:W-:Y:S01]  /*6810*/  FMUL R35, R0, UR21 ;  /* 0x0000001500237c20 */ /* 0x020fe20008400000 */
[----:B------:R-:W-:Y:S01]  /*6820*/  ISETP.GT.AND P4, PT, R4, 0x21, P0 ;  /* 0x000000210400780c */ /* 0x000fe20000784270 */
[----:B------:R-:W-:Y:S02]  /*6830*/  BSSY B1, `(.L_x_62) ;  /* 0x0000005000017945 */ /* 0x000fe40003800000 */
[----:B------:R-:W-:-:S05]  /*6840*/  FFMA R35, R210, UR20, R35 ;  /* 0x00000014d2237c23 */ /* 0x000fca0008000023 */
[----:B------:R0:W-:Y:S05]  /*6850*/  @P1 STG.E desc[UR18][R30.64+0x20], R35 ;  /* 0x000020231e001986 */ /* 0x0001ea000c101912 */
[----:B------:R-:W-:Y:S05]  /*6860*/  @!P4 BRA `(.L_x_63) ;  /* 0x000000000004c947 */ /* 0x000fea0003800000 */
[----:B------:R0:W5:Y:S02]  /*6870*/  LDG.E.LTC128B R0, desc[UR18][R98.64+0x20] ;  /* 0x0000201262007981 */ /* 0x000164000c1e1920 */
.L_x_63:
[----:B------:R-:W-:Y:S05]  /*6880*/  BSYNC B1 ;  /* 0x0000000000017941 */ /* 0x000fea0003800000 */
.L_x_62:
        /* <DEDUP_REMOVED lines=13> */
.L_x_65:
[----:B------:R-:W-:Y:S05]  /*6960*/  BSYNC B1 ;  /* 0x0000000000017941 */ /* 0x000fea0003800000 */
.L_x_64:
[----:B-----5:R-:W-:Y:S01]  /*6970*/  FMUL R21, R0, UR21 ;  /* 0x0000001500157c20 */ /* 0x020fe20008400000 */
[----:B0-----:R-:W-:Y:S01]  /*6980*/  IADD3 R34, P4, R2, R30, RZ ;  /* 0x0000001e02227210 */ /* 0x001fe20007f9e0ff */
[----:B------:R-:W-:Y:S01]  /*6990*/  BSSY B1, `(.L_x_66) ;  /* 0x000000d000017945 */ /* 0x000fe20003800000 */
[----:B------:R-:W-:Y:S01]  /*69a0*/  IADD3 R20, P5, R20, R6, RZ ;  /* 0x0000000614147210 */ /* 0x000fe20007fbe0ff */
[----:B------:R-:W-:Y:S01]  /*69b0*/  FFMA R105, R208, UR20, R21 ;  /* 0x00000014d0697c23 */ /* 0x000fe20008000015 */
[----:B------:R-:W-:Y:S02]  /*69c0*/  IADD3.X R35, R100, R31, RZ, P4, !PT ;  /* 0x0000001f64237210 */ /* 0x000fe400027fe4ff */
[----:B------:R-:W-:Y:S01]  /*69d0*/  ISETP.GT.AND P4, PT, R4, 0x29, P2 ;  /* 0x000000290400780c */ /* 0x000fe20001784270 */
[----:B------:R-:W-:Y:S01]  /*69e0*/  IMAD.X R21, R103, 0x1, R7, P5 ;  /* 0x0000000167157824 */ /* 0x000fe200028e0607 */
[----:B------:R-:W-:Y:S01]  /*69f0*/  IADD3 R103, P5, R20, R8, RZ ;  /* 0x0000000814677210 */ /* 0x000fe20007fbe0ff */
[----:B------:R0:W-:Y:S04]  /*6a00*/  @P1 STG.E desc[UR18][R34.64], R105 ;  /* 0x0000006922001986 */ /* 0x0001e8000c101912 */
[----:B------:R-:W-:Y:S01]  /*6a10*/  IMAD.X R104, R21, 0x1, R11, P5 ;  /* 0x0000000115687824 */ /* 0x000fe200028e060b */
[----:B------:R-:W-:-:S04]  /*6a20*/  LEA R102, P5, R103, UR10, 0x2 ;  /* 0x0000000a67667c11 */ /* 0x000fc8000f8a10ff */
[----:B------:R-:W-:Y:S01]  /*6a30*/  LEA.HI.X R103, R103, UR11, R104, 0x2, P5 ;  /* 0x0000000b67677c11 */ /* 0x000fe2000a8f1468 */
[----:B------:R-:W-:Y:S08]  /*6a40*/  @!P4 BRA `(.L_x_67) ;  /* 0x000000000004c947 */ /* 0x000ff00003800000 */
[----:B------:R1:W5:Y:S02]  /*6a50*/  LDG.E.LTC128B R0, desc[UR18][R102.64] ;  /* 0x0000001266007981 */ /* 0x000364000c1e1920 */
.L_x_67:
[----:B------:R-:W-:Y:S05]  /*6a60*/  BSYNC B1 ;  /* 0x0000000000017941 */ /* 0x000fea0003800000 */
.L_x_66:
        /* <DEDUP_REMOVED lines=17> */
.L_x_69:
[----:B------:R-:W-:Y:S05]  /*6b80*/  BSYNC B1 ;  /* 0x0000000000017941 */ /* 0x000fea0003800000 */
.L_x_68:
[----:B-----5:R-:W-:Y:S01]  /*6b90*/  FMUL R39, R0, UR21 ;  /* 0x0000001500277c20 */ /* 0x020fe20008400000 */
[----:B------:R-:W-:Y:S01]  /*6ba0*/  ISETP.GT.AND P4, PT, R4, 0x29, P0 ;  /* 0x000000290400780c */ /* 0x000fe20000784270 */
[----:B------:R-:W-:Y:S02]  /*6bb0*/  BSSY B1, `(.L_x_70) ;  /* 0x0000005000017945 */ /* 0x000fe40003800000 */
[----:B------:R-:W-:-:S05]  /*6bc0*/  FFMA R39, R206, UR20, R39 ;  /* 0x00000014ce277c23 */ /* 0x000fca0008000027 */
[----:B------:R0:W-:Y:S05]  /*6bd0*/  @P1 STG.E desc[UR18][R34.64+0x20], R39 ;  /* 0x0000202722001986 */ /* 0x0001ea000c101912 */
[----:B------:R-:W-:Y:S05]  /*6be0*/  @!P4 BRA `(.L_x_71) ;  /* 0x000000000004c947 */ /* 0x000fea0003800000 */
[----:B------:R0:W5:Y:S02]  /*6bf0*/  LDG.E.LTC128B R0, desc[UR18][R104.64+0x20] ;  /* 0x0000201268007981 */ /* 0x000164000c1e1920 */
.L_x_71:
[----:B------:R-:W-:Y:S05]  /*6c00*/  BSYNC B1 ;  /* 0x0000000000017941 */ /* 0x000fea0003800000 */
.L_x_70:
[----:B-----5:R-:W-:Y:S01]  /*6c10*/  FMUL R38, R0, UR21 ;  /* 0x0000001500267c20 */ /* 0x020fe20008400000 */
[----:B------:R-:W-:Y:S01]  /*6c20*/  IMAD.WIDE.U32 R20, R6, 0x7, R20 ;  /* 0x0000000706147825 */ /* 0x000fe200078e0014 */
[----:B------:R-:W-:Y:S01]  /*6c30*/  ISETP.GT.AND P1, PT, R4, 0x30, P2 ;  /* 0x000000300400780c */ /* 0x000fe20001724270 */
[----:B------:R-:W-:Y:S02]  /*6c40*/  BSSY B1, `(.L_x_72) ;  /* 0x000000a000017945 */ /* 0x000fe40003800000 */
[----:B------:R-:W-:Y:S01]  /*6c50*/  FFMA R205, R205, UR20, R38 ;  /* 0x00000014cdcd7c23 */ /* 0x000fe20008000026 */
[----:B------:R-:W-:-:S04]  /*6c60*/  IADD3 R107, R142, R21, RZ ;  /* 0x000000158e6b7210 */ /* 0x000fc80007ffe0ff */
[----:B------:R1:W-:Y:S01]  /*6c70*/  @P4 STG.E desc[UR18][R36.64+0x20], R205 ;  /* 0x000020cd24004986 */ /* 0x0003e2000c101912 */
[----:B0-----:R-:W-:-:S05]  /*6c80*/  IADD3 R39, P4, R8, R20, RZ ;  /* 0x0000001408277210 */ /* 0x001fca0007f9e0ff */
[----:B------:R-:W-:Y:S01]  /*6c90*/  IMAD.X R106, R107, 0x1, R11, P4 ;  /* 0x000000016b6a7824 */ /* 0x000fe200020e060b */
[----:B------:R-:W-:-:S04]  /*6ca0*/  LEA R38, P4, R39, UR10, 0x2 ;  /* 0x0000000a27267c11 */ /* 0x000fc8000f8810ff */
[----:B------:R-:W-:Y:S01]  /*6cb0*/  LEA.HI.X R39, R39, UR11, R106, 0x2, P4 ;  /* 0x0000000b27277c11 */ /* 0x000fe2000a0f146a */
[----:B-1----:R-:W-:Y:S08]  /*6cc0*/  @!P1 BRA `(.L_x_73) ;  /* 0x0000000000049947 */ /* 0x002ff00003800000 */
[----:B------:R0:W5:Y:S02]  /*6cd0*/  LDG.E.LTC128B R0, desc[UR18][R38.64] ;  /* 0x0000001226007981 */ /* 0x000164000c1e1920 */
.L_x_73:
[----:B------:R-:W-:Y:S05]  /*6ce0*/  BSYNC B1 ;  /* 0x0000000000017941 */ /* 0x000fea0003800000 */
.L_x_72:
        /* <DEDUP_REMOVED lines=15> */
.L_x_75:
[----:B------:R-:W-:Y:S05]  /*6de0*/  BSYNC B1 ;  /* 0x0000000000017941 */ /* 0x000fea0003800000 */
.L_x_74:
[----:B------:R-:W-:-:S04]  /*6df0*/  IMAD.WIDE.U32 R40, R3, UR23, R40 ;  /* 0x0000001703287c25 */ /* 0x000fc8000f8e0028 */
[----:B-----5:R-:W-:Y:S01]  /*6e00*/  FMUL R108, R0, UR21 ;  /* 0x00000015006c7c20 */ /* 0x020fe20008400000 */
[----:B------:R-:W-:Y:S01]  /*6e10*/  BSSY B1, `(.L_x_76) ;  /* 0x000000f000017945 */ /* 0x000fe20003800000 */
[----:B------:R-:W-:Y:S01]  /*6e20*/  IMAD.WIDE.U32 R42, R3, UR23, R42 ;  /* 0x00000017032a7c25 */ /* 0x000fe2000f8e002a */
[----:B------:R-:W-:-:S03]  /*6e30*/  IADD3 R41, R41, UR6, RZ ;  /* 0x0000000629297c10 */ /* 0x000fc6000fffe0ff */
[----:B------:R-:W-:Y:S01]  /*6e40*/  FFMA R203, R203, UR20, R108 ;  /* 0x00000014cbcb7c23 */ /* 0x000fe2000800006c */
[----:B-1----:R-:W-:Y:S01]  /*6e50*/  LEA R106, P1, R40, UR10, 0x2 ;  /* 0x0000000a286a7c11 */ /* 0x002fe2000f8210ff */
[----:B------:R-:W-:-:S03]  /*6e60*/  VIADD R43, R43, UR6 ;  /* 0x000000062b2b7c36 */ /* 0x000fc60008000000 */
[----:B------:R-:W-:Y:S02]  /*6e70*/  LEA.HI.X R107, R40, UR11, R41, 0x2, P1 ;  /* 0x0000000b286b7c11 */ /* 0x000fe400088f1429 */
[----:B------:R-:W-:Y:S02]  /*6e80*/  IADD3 R40, P5, R2, R36, RZ ;  /* 0x0000002402287210 */ /* 0x000fe40007fbe0ff */
[----:B------:R-:W-:-:S03]  /*6e90*/  ISETP.GT.AND P1, PT, R4, 0x30, P0 ;  /* 0x000000300400780c */ /* 0x000fc60000724270 */
[----:B------:R-:W-:Y:S01]  /*6ea0*/  IMAD.X R41, R100, 0x1, R37, P5 ;  /* 0x0000000164297824 */ /* 0x000fe200028e0625 */
[----:B------:R-:W-:-:S04]  /*6eb0*/  LEA R108, P5, R42, UR10, 0x2 ;  /* 0x0000000a2a6c7c11 */ /* 0x000fc8000f8a10ff */
[----:B------:R1:W-:Y:S01]  /*6ec0*/  @P4 STG.E desc[UR18][R40.64], R203 ;  /* 0x000000cb28004986 */ /* 0x0003e2000c101912 */
[----:B0-----:R-:W-:-:S04]  /*6ed0*/  LEA.HI.X R109, R42, UR11, R43, 0x2, P5 ;  /* 0x0000000b2a6d7c11 */ /* 0x001fc8000a8f142b */
[----:B------:R-:W-:Y:S05]  /*6ee0*/  @!P1 BRA `(.L_x_77) ;  /* 0x0000000000049947 */ /* 0x000fea0003800000 */
[----:B------:R0:W5:Y:S02]  /*6ef0*/  LDG.E.LTC128B R0, desc[UR18][R106.64+0x20] ;  /* 0x000020126a007981 */ /* 0x000164000c1e1920 */
.L_x_77:
[----:B------:R-:W-:Y:S05]  /*6f00*/  BSYNC B1 ;  /* 0x0000000000017941 */ /* 0x000fea0003800000 */
.L_x_76:
[----:B-----5:R-:W-:Y:S01]  /*6f10*/  FMUL R43, R0, UR21 ;  /* 0x00000015002b7c20 */ /* 0x020fe20008400000 */
[----:B------:R-:W-:Y:S01]  /*6f20*/  ISETP.GT.AND P4, PT, R4, 0x31, P0 ;  /* 0x000000310400780c */ /* 0x000fe20000784270 */
[----:B------:R-:W-:Y:S02]  /*6f30*/  BSSY B1, `(.L_x_78) ;  /* 0x0000005000017945 */ /* 0x000fe40003800000 */
[----:B------:R-:W-:-:S05]  /*6f40*/  FFMA R43, R202, UR20, R43 ;  /* 0x00000014ca2b7c23 */ /* 0x000fca000800002b */
[----:B------:R0:W-:Y:S05]  /*6f50*/  @P1 STG.E desc[UR18][R38.64+0x20], R43 ;  /* 0x0000202b26001986 */ /* 0x0001ea000c101912 */
[----:B------:R-:W-:Y:S05]  /*6f60*/  @!P4 BRA `(.L_x_79) ;  /* 0x000000000004c947 */ /* 0x000fea0003800000 */
[----:B------:R0:W5:Y:S02]  /*6f70*/  LDG.E.LTC128B R0, desc[UR18][R108.64+0x20] ;  /* 0x000020126c007981 */ /* 0x000164000c1e1920 */
.L_x_79:
[----:B------:R-:W-:Y:S05]  /*6f80*/  BSYNC B1 ;  /* 0x0000000000017941 */ /* 0x000fea0003800000 */
.L_x_78:
        /* <DEDUP_REMOVED lines=13> */
.L_x_81:
[----:B------:R-:W-:Y:S05]  /*7060*/  BSYNC B1 ;  /* 0x0000000000017941 */ /* 0x000fea0003800000 */
.L_x_80:
[----:B0-----:R-:W-:Y:S01]  /*7070*/  IADD3 R42, P4, R2, R38, RZ ;  /* 0x00000026022a7210 */ /* 0x001fe20007f9e0ff */
        /* <DEDUP_REMOVED lines=8> */
[----:B------:R-:W-:-:S05]  /*7100*/  IADD3 R111, P5, R20, R8, RZ ;  /* 0x00000008146f7210 */ /* 0x000fca0007fbe0ff */
[----:B------:R-:W-:Y:S01]  /*7110*/  IMAD.X R112, R21, 0x1, R11, P5 ;  /* 0x0000000115707824 */ /* 0x000fe200028e060b */
[----:B------:R-:W-:-:S04]  /*7120*/  LEA R110, P5, R111, UR10, 0x2 ;  /* 0x0000000a6f6e7c11 */ /* 0x000fc8000f8a10ff */
[----:B------:R-:W-:Y:S01]  /*7130*/  LEA.HI.X R111, R111, UR11, R112, 0x2, P5 ;  /* 0x0000000b6f6f7c11 */ /* 0x000fe2000a8f1470 */
[----:B0-----:R-:W-:Y:S08]  /*7140*/  @!P4 BRA `(.L_x_83) ;  /* 0x000000000004c947 */ /* 0x001ff00003800000 */
[----:B------:R0:W5:Y:S02]  /*7150*/  LDG.E.LTC128B R0, desc[UR18][R110.64] ;  /* 0x000000126e007981 */ /* 0x000164000c1e1920 */
.L_x_83:
[----:B------:R-:W-:Y:S05]  /*7160*/  BSYNC B1 ;  /* 0x0000000000017941 */ /* 0x000fea0003800000 */
.L_x_82:
        /* <DEDUP_REMOVED lines=17> */
.L_x_85:
[----:B------:R-:W-:Y:S05]  /*7280*/  BSYNC B1 ;  /* 0x0000000000017941 */ /* 0x000fea0003800000 */
.L_x_84:
[----:B-----5:R-:W-:Y:S01]  /*7290*/  FMUL R47, R0, UR21 ;  /* 0x00000015002f7c20 */ /* 0x020fe20008400000 */
[----:B------:R-:W-:Y:S01]  /*72a0*/  ISETP.GT.AND P4, PT, R4, 0x39, P0 ;  /* 0x000000390400780c */ /* 0x000fe20000784270 */
[----:B------:R-:W-:Y:S02]  /*72b0*/  BSSY B1, `(.L_x_86) ;  /* 0x0000005000017945 */ /* 0x000fe40003800000 */
[----:B------:R-:W-:-:S05]  /*72c0*/  FFMA R47, R198, UR20, R47 ;  /* 0x00000014c62f7c23 */ /* 0x000fca000800002f */
[----:B------:R0:W-:Y:S05]  /*72d0*/  @P1 STG.E desc[UR18][R42.64+0x20], R47 ;  /* 0x0000202f2a001986 */ /* 0x0001ea000c101912 */
[----:B------:R-:W-:Y:S05]  /*72e0*/  @!P4 BRA `(.L_x_87) ;  /* 0x000000000004c947 */ /* 0x000fea0003800000 */
[----:B------:R0:W5:Y:S02]  /*72f0*/  LDG.E.LTC128B R0, desc[UR18][R112.64+0x20] ;  /* 0x0000201270007981 */ /* 0x000164000c1e1920 */
.L_x_87:
[----:B------:R-:W-:Y:S05]  /*7300*/  BSYNC B1 ;  /* 0x0000000000017941 */ /* 0x000fea0003800000 */
.L_x_86:
        /* <DEDUP_REMOVED lines=13> */
.L_x_89:
[----:B------:R-:W-:Y:S05]  /*73e0*/  BSYNC B1 ;  /* 0x0000000000017941 */ /* 0x000fea0003800000 */
.L_x_88:
        /* <DEDUP_REMOVED lines=15> */
.L_x_91:
[----:B------:R-:W-:Y:S05]  /*74e0*/  BSYNC B1 ;  /* 0x0000000000017941 */ /* 0x000fea0003800000 */
.L_x_90:
        /* <DEDUP_REMOVED lines=17> */
.L_x_93:
[----:B------:R-:W-:Y:S05]  /*7600*/  BSYNC B1 ;  /* 0x0000000000017941 */ /* 0x000fea0003800000 */
.L_x_92:
[----:B-----5:R-:W-:Y:S01]  /*7610*/  FMUL R51, R0, UR21 ;  /* 0x0000001500337c20 */ /* 0x020fe20008400000 */
[----:B------:R-:W-:Y:S01]  /*7620*/  ISETP.GT.AND P4, PT, R4, 0x41, P0 ;  /* 0x000000410400780c */ /* 0x000fe20000784270 */
[----:B------:R-:W-:Y:S02]  /*7630*/  BSSY B1, `(.L_x_94) ;  /* 0x0000005000017945 */ /* 0x000fe40003800000 */
[----:B------:R-:W-:-:S05]  /*7640*/  FFMA R51, R194, UR20, R51 ;  /* 0x00000014c2337c23 */ /* 0x000fca0008000033 */
[----:B------:R0:W-:Y:S05]  /*7650*/  @P1 STG.E desc[UR18][R46.64+0x20], R51 ;  /* 0x000020332e001986 */ /* 0x0001ea000c101912 */
[----:B------:R-:W-:Y:S05]  /*7660*/  @!P4 BRA `(.L_x_95) ;  /* 0x000000000004c947 */ /* 0x000fea0003800000 */
[----:B------:R0:W5:Y:S02]  /*7670*/  LDG.E.LTC128B R0, desc[UR18][R116.64+0x20] ;  /* 0x0000201274007981 */ /* 0x000164000c1e1920 */
.L_x_95:
[----:B------:R-:W-:Y:S05]  /*7680*/  BSYNC B1 ;  /* 0x0000000000017941 */ /* 0x000fea0003800000 */
.L_x_94:
        /* <DEDUP_REMOVED lines=13> */
.L_x_97:
[----:B------:R-:W-:Y:S05]  /*7760*/  BSYNC B1 ;  /* 0x0000000000017941 */ /* 0x000fea0003800000 */
.L_x_96:
        /* <DEDUP_REMOVED lines=15> */
.L_x_99:
[----:B------:R-:W-:Y:S05]  /*7860*/  BSYNC B1 ;  /* 0x0000000000017941 */ /* 0x000fea0003800000 */
.L_x_98:
        /* <DEDUP_REMOVED lines=17> */
.L_x_101:
[----:B------:R-:W-:Y:S05]  /*7980*/  BSYNC B1 ;  /* 0x0000000000017941 */ /* 0x000fea0003800000 */
.L_x_100:
[----:B-----5:R-:W-:Y:S01]  /*7990*/  FMUL R55, R0, UR21 ;  /* 0x0000001500377c20 */ /* 0x020fe20008400000 */
[----:B------:R-:W-:Y:S01]  /*79a0*/  ISETP.GT.AND P4, PT, R4, 0x49, P0 ;  /* 0x000000490400780c */ /* 0x000fe20000784270 */
[----:B------:R-:W-:Y:S02]  /*79b0*/  BSSY B1, `(.L_x_102) ;  /* 0x0000005000017945 */ /* 0x000fe40003800000 */
[----:B------:R-:W-:-:S05]  /*79c0*/  FFMA R55, R190, UR20, R55 ;  /* 0x00000014be377c23 */ /* 0x000fca0008000037 */
[----:B------:R0:W-:Y:S05]  /*79d0*/  @P1 STG.E desc[UR18][R50.64+0x20], R55 ;  /* 0x0000203732001986 */ /* 0x0001ea000c101912 */
[----:B------:R-:W-:Y:S05]  /*79e0*/  @!P4 BRA `(.L_x_103) ;  /* 0x000000000004c947 */ /* 0x000fea0003800000 */
[----:B------:R0:W5:Y:S02]  /*79f0*/  LDG.E.LTC128B R0, desc[UR18][R120.64+0x20] ;  /* 0x0000201278007981 */ /* 0x000164000c1e1920 */
.L_x_103:
[----:B------:R-:W-:Y:S05]  /*7a00*/  BSYNC B1 ;  /* 0x0000000000017941 */ /* 0x000fea0003800000 */
.L_x_102:
        /* <DEDUP_REMOVED lines=13> */
.L_x_105:
[----:B------:R-:W-:Y:S05]  /*7ae0*/  BSYNC B1 ;  /* 0x0000000000017941 */ /* 0x000fea0003800000 */
.L_x_104:
        /* <DEDUP_REMOVED lines=15> */
.L_x_107:
[----:B------:R-:W-:Y:S05]  /*7be0*/  BSYNC B1 ;  /* 0x0000000000017941 */ /* 0x000fea0003800000 */
.L_x_106:
        /* <DEDUP_REMOVED lines=17> */
.L_x_109:
[----:B------:R-:W-:Y:S05]  /*7d00*/  BSYNC B1 ;  /* 0x0000000000017941 */ /* 0x000fea0003800000 */
.L_x_108:
[----:B-----5:R-:W-:Y:S01]  /*7d10*/  FMUL R69, R0, UR21 ;  /* 0x0000001500457c20 */ /* 0x020fe20008400000 */
[----:B------:R-:W-:Y:S01]  /*7d20*/  ISETP.GT.AND P4, PT, R4, 0x51, P0 ;  /* 0x000000510400780c */ /* 0x000fe20000784270 */
[----:B------:R-:W-:Y:S02]  /*7d30*/  BSSY B1, `(.L_x_110) ;  /* 0x0000005000017945 */ /* 0x000fe40003800000 */
[----:B------:R-:W-:-:S05]  /*7d40*/  FFMA R69, R186, UR20, R69 ;  /* 0x00000014ba457c23 */ /* 0x000fca0008000045 */
[----:B------:R0:W-:Y:S05]  /*7d50*/  @P1 STG.E desc[UR18][R54.64+0x20], R69 ;  /* 0x0000204536001986 */ /* 0x0001ea000c101912 */
[----:B------:R-:W-:Y:S05]  /*7d60*/  @!P4 BRA `(.L_x_111) ;  /* 0x000000000004c947 */ /* 0x000fea0003800000 */
[----:B------:R0:W5:Y:S02]  /*7d70*/  LDG.E.LTC128B R0, desc[UR18][R124.64+0x20] ;  /* 0x000020127c007981 */ /* 0x000164000c1e1920 */
.L_x_111:
[----:B------:R-:W-:Y:S05]  /*7d80*/  BSYNC B1 ;  /* 0x0000000000017941 */ /* 0x000fea0003800000 */
.L_x_110:
        /* <DEDUP_REMOVED lines=13> */
.L_x_113:
[----:B------:R-:W-:Y:S05]  /*7e60*/  BSYNC B1 ;  /* 0x0000000000017941 */ /* 0x000fea0003800000 */
.L_x_112:
        /* <DEDUP_REMOVED lines=15> */
.L_x_115:
[----:B------:R-:W-:Y:S05]  /*7f60*/  BSYNC B1 ;  /* 0x0000000000017941 */ /* 0x000fea0003800000 */
.L_x_114:
        /* <DEDUP_REMOVED lines=17> */
.L_x_117:
[----:B------:R-:W-:Y:S05]  /*8080*/  BSYNC B1 ;  /* 0x0000000000017941 */ /* 0x000fea0003800000 */
.L_x_116:
[----:B-----5:R-:W-:Y:S01]  /*8090*/  FMUL R73, R0, UR21 ;  /* 0x0000001500497c20 */ /* 0x020fe20008400000 */
[----:B------:R-:W-:Y:S01]  /*80a0*/  ISETP.GT.AND P4, PT, R4, 0x59, P0 ;  /* 0x000000590400780c */ /* 0x000fe20000784270 */
[----:B------:R-:W-:Y:S02]  /*80b0*/  BSSY B1, `(.L_x_118) ;  /* 0x0000005000017945 */ /* 0x000fe40003800000 */
[----:B------:R-:W-:-:S05]  /*80c0*/  FFMA R73, R182, UR20, R73 ;  /* 0x00000014b6497c23 */ /* 0x000fca0008000049 */
[----:B------:R0:W-:Y:S05]  /*80d0*/  @P1 STG.E desc[UR18][R68.64+0x20], R73 ;  /* 0x0000204944001986 */ /* 0x0001ea000c101912 */
[----:B------:R-:W-:Y:S05]  /*80e0*/  @!P4 BRA `(.L_x_119) ;  /* 0x000000000004c947 */ /* 0x000fea0003800000 */
[----:B------:R0:W5:Y:S02]  /*80f0*/  LDG.E.LTC128B R0, desc[UR18][R128.64+0x20] ;  /* 0x0000201280007981 */ /* 0x000164000c1e1920 */
.L_x_119:
[----:B------:R-:W-:Y:S05]  /*8100*/  BSYNC B1 ;  /* 0x0000000000017941 */ /* 0x000fea0003800000 */
.L_x_118:
        /* <DEDUP_REMOVED lines=13> */
.L_x_121:
[----:B------:R-:W-:Y:S05]  /*81e0*/  BSYNC B1 ;  /* 0x0000000000017941 */ /* 0x000fea0003800000 */
.L_x_120:
        /* <DEDUP_REMOVED lines=15> */
.L_x_123:
[----:B------:R-:W-:Y:S05]  /*82e0*/  BSYNC B1 ;  /* 0x0000000000017941 */ /* 0x000fea0003800000 */
.L_x_122:
        /* <DEDUP_REMOVED lines=17> */
.L_x_125:
[----:B------:R-:W-:Y:S05]  /*8400*/  BSYNC B1 ;  /* 0x0000000000017941 */ /* 0x000fea0003800000 */
.L_x_124:
[----:B-----5:R-:W-:Y:S01]  /*8410*/  FMUL R77, R0, UR21 ;  /* 0x00000015004d7c20 */ /* 0x020fe20008400000 */
[----:B------:R-:W-:Y:S01]  /*8420*/  ISETP.GT.AND P4, PT, R4, 0x61, P0 ;  /* 0x000000610400780c */ /* 0x000fe20000784270 */
[----:B------:R-:W-:Y:S02]  /*8430*/  BSSY B1, `(.L_x_126) ;  /* 0x0000005000017945 */ /* 0x000fe40003800000 */
[----:B------:R-:W-:-:S05]  /*8440*/  FFMA R77, R178, UR20, R77 ;  /* 0x00000014b24d7c23 */ /* 0x000fca000800004d */
[----:B------:R0:W-:Y:S05]  /*8450*/  @P1 STG.E desc[UR18][R72.64+0x20], R77 ;  /* 0x0000204d48001986 */ /* 0x0001ea000c101912 */
[----:B------:R-:W-:Y:S05]  /*8460*/  @!P4 BRA `(.L_x_127) ;  /* 0x000000000004c947 */ /* 0x000fea0003800000 */
[----:B------:R0:W5:Y:S02]  /*8470*/  LDG.E.LTC128B R0, desc[UR18][R132.64+0x20] ;  /* 0x0000201284007981 */ /* 0x000164000c1e1920 */
.L_x_127:
[----:B------:R-:W-:Y:S05]  /*8480*/  BSYNC B1 ;  /* 0x0000000000017941 */ /* 0x000fea0003800000 */
.L_x_126:
        /* <DEDUP_REMOVED lines=13> */
.L_x_129:
[----:B------:R-:W-:Y:S05]  /*8560*/  BSYNC B1 ;  /* 0x0000000000017941 */ /* 0x000fea0003800000 */
.L_x_128:
        /* <DEDUP_REMOVED lines=15> */
.L_x_131:
[----:B------:R-:W-:Y:S05]  /*8660*/  BSYNC B1 ;  /* 0x0000000000017941 */ /* 0x000fea0003800000 */
.L_x_130:
        /* <DEDUP_REMOVED lines=17> */
.L_x_133:
[----:B------:R-:W-:Y:S05]  /*8780*/  BSYNC B1 ;  /* 0x0000000000017941 */ /* 0x000fea0003800000 */
.L_x_132:
[----:B-----5:R-:W-:Y:S01]  /*8790*/  FMUL R81, R0, UR21 ;  /* 0x0000001500517c20 */ /* 0x020fe20008400000 */
[----:B------:R-:W-:Y:S01]  /*87a0*/  ISETP.GT.AND P4, PT, R4, 0x69, P0 ;  /* 0x000000690400780c */ /* 0x000fe20000784270 */
[----:B------:R-:W-:Y:S02]  /*87b0*/  BSSY B1, `(.L_x_134) ;  /* 0x0000005000017945 */ /* 0x000fe40003800000 */
[----:B------:R-:W-:-:S05]  /*87c0*/  FFMA R81, R174, UR20, R81 ;  /* 0x00000014ae517c23 */ /* 0x000fca0008000051 */
[----:B------:R0:W-:Y:S05]  /*87d0*/  @P1 STG.E desc[UR18][R76.64+0x20], R81 ;  /* 0x000020514c001986 */ /* 0x0001ea000c101912 */
[----:B------:R-:W-:Y:S05]  /*87e0*/  @!P4 BRA `(.L_x_135) ;  /* 0x000000000004c947 */ /* 0x000fea0003800000 */
[----:B------:R0:W5:Y:S02]  /*87f0*/  LDG.E.LTC128B R0, desc[UR18][R136.64+0x20] ;  /* 0x0000201288007981 */ /* 0x000164000c1e1920 */
.L_x_135:
[----:B------:R-:W-:Y:S05]  /*8800*/  BSYNC B1 ;  /* 0x0000000000017941 */ /* 0x000fea0003800000 */
.L_x_134:
        /* <DEDUP_REMOVED lines=13> */
.L_x_137:
[----:B------:R-:W-:Y:S05]  /*88e0*/  BSYNC B1 ;  /* 0x0000000000017941 */ /* 0x000fea0003800000 */
.L_x_136:
        /* <DEDUP_REMOVED lines=15> */
.L_x_139:
[----:B------:R-:W-:Y:S05]  /*89e0*/  BSYNC B1 ;  /* 0x0000000000017941 */ /* 0x000fea0003800000 */
.L_x_138:
[----:B------:R-:W-:-:S04]  /*89f0*/  IMAD.WIDE.U32 R82, R3, UR23, R82 ;  /* 0x0000001703527c25 */ /* 0x000fc8000f8e0052 */
[----:B-----5:R-:W-:Y:S01]  /*8a00*/  FMUL R140, R0, UR21 ;  /* 0x00000015008c7c20 */ /* 0x020fe20008400000 */
[----:B------:R-:W-:Y:S01]  /*8a10*/  ISETP.GT.AND P5, PT, R4, 0x70, P0 ;  /* 0x000000700400780c */ /* 0x000fe200007a4270 */
[----:B------:R-:W-:Y:S01]  /*8a20*/  BSSY B1, `(.L_x_140) ;  /* 0x000000f000017945 */ /* 0x000fe20003800000 */
[----:B------:R-:W-:Y:S01]  /*8a30*/  VIADD R83, R83, UR6 ;  /* 0x0000000653537c36 */ /* 0x000fe20008000000 */
[C---:B-1----:R-:W-:Y:S01]  /*8a40*/  LEA R138, P1, R82.reuse, UR10, 0x2 ;  /* 0x0000000a528a7c11 */ /* 0x042fe2000f8210ff */
[----:B------:R-:W-:Y:S01]  /*8a50*/  FFMA R171, R171, UR20, R140 ;  /* 0x00000014abab7c23 */ /* 0x000fe2000800008c */
[----:B------:R-:W-:Y:S02]  /*8a60*/  IMAD.WIDE.U32 R84, R3, UR23, R84 ;  /* 0x0000001703547c25 */ /* 0x000fe4000f8e0054 */
[----:B------:R-:W-:Y:S02]  /*8a70*/  LEA.HI.X R139, R82, UR11, R83, 0x2, P1 ;  /* 0x0000000b528b7c11 */ /* 0x000fe400088f1453 */
[----:B------:R-:W-:Y:S01]  /*8a80*/  IADD3 R82, P1, R2, R78, RZ ;  /* 0x0000004e02527210 */ /* 0x000fe20007f3e0ff */
[----:B------:R-:W-:-:S03]  /*8a90*/  VIADD R85, R85, UR6 ;  /* 0x0000000655557c36 */ /* 0x000fc60008000000 */
[----:B------:R-:W-:Y:S02]  /*8aa0*/  IADD3.X R83, R100, R79, RZ, P1, !PT ;  /* 0x0000004f64537210 */ /* 0x000fe40000ffe4ff */
[----:B------:R-:W-:-:S03]  /*8ab0*/  LEA R140, P1, R84, UR10, 0x2 ;  /* 0x0000000a548c7c11 */ /* 0x000fc6000f8210ff */
[----:B------:R1:W-:Y:S01]  /*8ac0*/  @P4 STG.E desc[UR18][R82.64], R171 ;  /* 0x000000ab52004986 */ /* 0x0003e2000c101912 */
[----:B0-----:R-:W-:Y:S01]  /*8ad0*/  LEA.HI.X R141, R84, UR11, R85, 0x2, P1 ;  /* 0x0000000b548d7c11 */ /* 0x001fe200088f1455 */
[----:B------:R-:W-:Y:S01]  /*8ae0*/  IMAD.MOV.U32 R84, RZ, RZ, R0 ;  /* 0x000000ffff547224 */ /* 0x000fe200078e0000 */
[----:B------:R-:W-:Y:S07]  /*8af0*/  @!P5 BRA `(.L_x_141) ;  /* 0x000000000004d947 */ /* 0x000fee0003800000 */
[----:B------:R0:W5:Y:S02]  /*8b00*/  LDG.E.LTC128B R84, desc[UR18][R138.64+0x20] ;  /* 0x000020128a547981 */ /* 0x000164000c1e1920 */
.L_x_141:
[----:B------:R-:W-:Y:S05]  /*8b10*/  BSYNC B1 ;  /* 0x0000000000017941 */ /* 0x000fea0003800000 */
.L_x_140:
[----:B------:R-:W-:Y:S01]  /*8b20*/  ISETP.GT.AND P6, PT, R4, 0x71, P0 ;  /* 0x000000710400780c */ /* 0x000fe200007c4270 */
[----:B-----5:R-:W-:Y:S01]  /*8b30*/  FMUL R9, R84, UR21 ;  /* 0x0000001554097c20 */ /* 0x020fe20008400000 */
[----:B------:R-:W-:Y:S01]  /*8b40*/  IMAD.WIDE.U32 R20, R6, 0x7, R20 ;  /* 0x0000000706147825 */ /* 0x000fe200078e0014 */
[----:B------:R-:W-:Y:S03]  /*8b50*/  BSSY B1, `(.L_x_142) ;  /* 0x0000008000017945 */ /* 0x000fe60003800000 */
[----:B------:R-:W-:Y:S01]  /*8b60*/  FFMA R9, R170, UR20, R9 ;  /* 0x00000014aa097c23 */ /* 0x000fe20008000009 */
[----:B------:R-:W-:-:S04]  /*8b70*/  IMAD.IADD R21, R142, 0x1, R21 ;  /* 0x000000018e157824 */ /* 0x000fc800078e0215 */
[----:B------:R0:W-:Y:S01]  /*8b80*/  @P5 STG.E desc[UR18][R80.64+0x20], R9 ;  /* 0x0000200950005986 */ /* 0x0001e2000c101912 */
[C---:B------:R-:W-:Y:S02]  /*8b90*/  IADD3 R0, P4, P5, R8.reuse, R6, R20 ;  /* 0x0000000608007210 */ /* 0x040fe40007d9e014 */
[----:B------:R-:W-:Y:S01]  /*8ba0*/  IADD3 R8, P1, R8, R20, RZ ;  /* 0x0000001408087210 */ /* 0x000fe20007f3e0ff */
[----:B------:R-:W-:-:S12]  /*8bb0*/  @!P6 BRA `(.L_x_143) ;  /* 0x000000000004e947 */ /* 0x000fd80003800000 */
[----:B------:R0:W5:Y:S02]  /*8bc0*/  LDG.E.LTC128B R84, desc[UR18][R140.64+0x20] ;  /* 0x000020128c547981 */ /* 0x000164000c1e1920 */
.L_x_143:
[----:B------:R-:W-:Y:S05]  /*8bd0*/  BSYNC B1 ;  /* 0x0000000000017941 */ /* 0x000fea0003800000 */
.L_x_142:
[----:B-----5:R-:W-:Y:S01]  /*8be0*/  FMUL R6, R84, UR21 ;  /* 0x0000001554067c20 */ /* 0x020fe20008400000 */
[----:B0-----:R-:W-:Y:S01]  /*8bf0*/  IADD3.X R9, R11, R7, R21, P4, P5 ;  /* 0x000000070b097210 */ /* 0x001fe200027ea415 */
[----:B------:R-:W-:Y:S01]  /*8c00*/  IMAD.X R11, R21, 0x1, R11, P1 ;  /* 0x00000001150b7824 */ /* 0x000fe200008e060b */
[----:B------:R-:W-:Y:S01]  /*8c10*/  ISETP.GT.AND P1, PT, R4, 0x78, P2 ;  /* 0x000000780400780c */ /* 0x000fe20001724270 */
[----:B------:R-:W-:Y:S01]  /*8c20*/  FFMA R169, R169, UR20, R6 ;  /* 0x00000014a9a97c23 */ /* 0x000fe20008000006 */
[C---:B------:R-:W-:Y:S01]  /*8c30*/  LEA R6, P4, R8.reuse, UR10, 0x2 ;  /* 0x0000000a08067c11 */ /* 0x040fe2000f8810ff */
[----:B------:R-:W-:Y:S03]  /*8c40*/  BSSY B1, `(.L_x_144) ;  /* 0x0000005000017945 */ /* 0x000fe60003800000 */
[----:B------:R0:W-:Y:S01]  /*8c50*/  @P6 STG.E desc[UR18][R82.64+0x20], R169 ;  /* 0x000020a952006986 */ /* 0x0001e2000c101912 */
[----:B------:R-:W-:-:S06]  /*8c60*/  LEA.HI.X R7, R8, UR11, R11, 0x2, P4 ;  /* 0x0000000b08077c11 */ /* 0x000fcc000a0f140b */
[----:B------:R-:W-:Y:S05]  /*8c70*/  @!P1 BRA `(.L_x_145) ;  /* 0x0000000000049947 */ /* 0x000fea0003800000 */
[----:B------:R0:W5:Y:S02]  /*8c80*/  LDG.E.LTC128B R84, desc[UR18][R6.64] ;  /* 0x0000001206547981 */ /* 0x000164000c1e1920 */
.L_x_145:
[----:B------:R-:W-:Y:S05]  /*8c90*/  BSYNC B1 ;  /* 0x0000000000017941 */ /* 0x000fea0003800000 */
.L_x_144:
[----:B0----5:R-:W-:Y:S01]  /*8ca0*/  FMUL R7, R84, UR21 ;  /* 0x0000001554077c20 */ /* 0x021fe20008400000 */
[----:B------:R-:W-:Y:S01]  /*8cb0*/  IADD3 R6, P5, R2, R80, RZ ;  /* 0x0000005002067210 */ /* 0x000fe20007fbe0ff */
[----:B------:R-:W-:Y:S01]  /*8cc0*/  BSSY B1, `(.L_x_146) ;  /* 0x000000b000017945 */ /* 0x000fe20003800000 */
[----:B------:R-:W-:Y:S01]  /*8cd0*/  ISETP.GT.AND P2, PT, R4, 0x79, P2 ;  /* 0x000000790400780c */ /* 0x000fe20001744270 */
[----:B------:R-:W-:Y:S01]  /*8ce0*/  FFMA R21, R168, UR20, R7 ;  /* 0x00000014a8157c23 */ /* 0x000fe20008000007 */
[----:B------:R-:W-:Y:S01]  /*8cf0*/  IADD3.X R7, R100, R81, RZ, P5, !PT ;  /* 0x0000005164077210 */ /* 0x000fe20002ffe4ff */
[----:B------:R-:W-:Y:S01]  /*8d00*/  IMAD.WIDE.U32 R86, R3, UR23, R86 ;  /* 0x0000001703567c25 */ /* 0x000fe2000f8e0056 */
[----:B------:R-:W-:Y:S02]  /*8d10*/  LEA R10, P5, R0, UR10, 0x2 ;  /* 0x0000000a000a7c11 */ /* 0x000fe4000f8a10ff */
[----:B------:R-:W-:Y:S01]  /*8d20*/  IADD3 R8, P4, R2, R82, RZ ;  /* 0x0000005202087210 */ /* 0x000fe20007f9e0ff */
[----:B------:R0:W-:Y:S01]  /*8d30*/  @P1 STG.E desc[UR18][R6.64], R21 ;  /* 0x0000001506001986 */ /* 0x0001e2000c101912 */
[----:B------:R-:W-:-:S05]  /*8d40*/  LEA.HI.X R11, R0, UR11, R9, 0x2, P5 ;  /* 0x0000000b000b7c11 */ /* 0x000fca000a8f1409 */
[----:B------:R-:W-:Y:S06]  /*8d50*/  @!P2 BRA `(.L_x_147) ;  /* 0x000000000004a947 */ /* 0x000fec0003800000 */
[----:B------:R0:W5:Y:S02]  /*8d60*/  LDG.E.LTC128B R84, desc[UR18][R10.64] ;  /* 0x000000120a547981 */ /* 0x000164000c1e1920 */
.L_x_147:
[----:B------:R-:W-:Y:S05]  /*8d70*/  BSYNC B1 ;  /* 0x0000000000017941 */ /* 0x000fea0003800000 */
.L_x_146:
[----:B-----5:R-:W-:Y:S01]  /*8d80*/  FMUL R0, R84, UR21 ;  /* 0x0000001554007c20 */ /* 0x020fe20008400000 */
[----:B------:R-:W-:Y:S01]  /*8d90*/  IMAD.X R9, R100, 0x1, R83, P4 ;  /* 0x0000000164097824 */ /* 0x000fe200020e0653 */
[----:B------:R-:W-:Y:S01]  /*8da0*/  ISETP.GT.AND P4, PT, R4, 0x78, P0 ;  /* 0x000000780400780c */ /* 0x000fe20000784270 */
[----:B0-----:R-:W-:Y:S02]  /*8db0*/  VIADD R11, R87, UR6 ;  /* 0x00000006570b7c36 */ /* 0x001fe40008000000 */
[----:B------:R-:W-:Y:S01]  /*8dc0*/  FFMA R167, R167, UR20, R0 ;  /* 0x00000014a7a77c23 */ /* 0x000fe20008000000 */
[C---:B------:R-:W-:Y:S01]  /*8dd0*/  LEA R10, P1, R86.reuse, UR10, 0x2 ;  /* 0x0000000a560a7c11 */ /* 0x040fe2000f8210ff */
[----:B------:R-:W-:Y:S01]  /*8de0*/  BSSY B1, `(.L_x_148) ;  /* 0x0000006000017945 */ /* 0x000fe20003800000 */
[----:B------:R-:W-:Y:S02]  /*8df0*/  IMAD.WIDE.U32 R64, R3, UR23, R64 ;  /* 0x0000001703407c25 */ /* 0x000fe4000f8e0040 */
[----:B------:R0:W-:Y:S01]  /*8e00*/  @P2 STG.E desc[UR18][R8.64], R167 ;  /* 0x000000a708002986 */ /* 0x0001e2000c101912 */
[----:B------:R-:W-:-:S04]  /*8e10*/  LEA.HI.X R11, R86, UR11, R11, 0x2, P1 ;  /* 0x0000000b560b7c11 */ /* 0x000fc800088f140b */
[----:B------:R-:W-:Y:S05]  /*8e20*/  @!P4 BRA `(.L_x_149) ;  /* 0x000000000004c947 */ /* 0x000fea0003800000 */
[----:B------:R0:W5:Y:S02]  /*8e30*/  LDG.E.LTC128B R84, desc[UR18][R10.64+0x20] ;  /* 0x000020120a547981 */ /* 0x000164000c1e1920 */
.L_x_149:
[----:B------:R-:W-:Y:S05]  /*8e40*/  BSYNC B1 ;  /* 0x0000000000017941 */ /* 0x000fea0003800000 */
.L_x_148:
[----:B-----5:R-:W-:Y:S01]  /*8e50*/  FMUL R3, R84, UR21 ;  /* 0x0000001554037c20 */ /* 0x020fe20008400000 */
[----:B------:R-:W-:Y:S01]  /*8e60*/  VIADD R21, R65, UR6 ;  /* 0x0000000641157c36 */ /* 0x000fe20008000000 */
[----:B------:R-:W-:Y:S01]  /*8e70*/  ISETP.GT.AND P1, PT, R4, 0x79, P0 ;  /* 0x000000790400780c */ /* 0x000fe20000724270 */
[----:B------:R-:W-:Y:S01]  /*8e80*/  BSSY B1, `(.L_x_150) ;  /* 0x0000008000017945 */ /* 0x000fe20003800000 */
[----:B------:R-:W-:Y:S01]  /*8e90*/  FFMA R65, R166, UR20, R3 ;  /* 0x00000014a6417c23 */ /* 0x000fe20008000003 */
[C---:B------:R-:W-:Y:S02]  /*8ea0*/  LEA R2, P2, R64.reuse, UR10, 0x2 ;  /* 0x0000000a40027c11 */ /* 0x040fe4000f8410ff */
[----:B------:R-:W-:Y:S02]  /*8eb0*/  ISETP.GT.AND P0, PT, R5, 0x80, PT ;  /* 0x000000800500780c */ /* 0x000fe40003f04270 */
[----:B------:R0:W-:Y:S01]  /*8ec0*/  @P4 STG.E desc[UR18][R6.64+0x20], R65 ;  /* 0x0000204106004986 */ /* 0x0001e2000c101912 */
[----:B------:R-:W-:-:S05]  /*8ed0*/  LEA.HI.X R3, R64, UR11, R21, 0x2, P2 ;  /* 0x0000000b40037c11 */ /* 0x000fca00090f1415 */
[----:B------:R-:W-:Y:S05]  /*8ee0*/  @!P1 BRA `(.L_x_151) ;  /* 0x0000000000049947 */ /* 0x000fea0003800000 */
[----:B------:R0:W5:Y:S02]  /*8ef0*/  LDG.E.LTC128B R84, desc[UR18][R2.64+0x20] ;  /* 0x0000201202547981 */ /* 0x000164000c1e1920 */
.L_x_151:
[----:B------:R-:W-:Y:S05]  /*8f00*/  BSYNC B1 ;  /* 0x0000000000017941 */ /* 0x000fea0003800000 */
.L_x_150:
[----:B-----5:R-:W-:Y:S01]  /*8f10*/  FMUL R0, R84, UR21 ;  /* 0x0000001554007c20 */ /* 0x020fe20008400000 */
[----:B------:R-:W-:Y:S01]  /*8f20*/  ISETP.GT.AND P2, PT, R4, RZ, P0 ;  /* 0x000000ff0400720c */ /* 0x000fe20000744270 */
[----:B------:R-:W-:Y:S02]  /*8f30*/  BSSY B1, `(.L_x_152) ;  /* 0x0000005000017945 */ /* 0x000fe40003800000 */
[----:B------:R-:W-:-:S05]  /*8f40*/  FFMA R165, R165, UR20, R0 ;  /* 0x00000014a5a57c23 */ /* 0x000fca0008000000 */
[----:B------:R0:W-:Y:S05]  /*8f50*/  @P1 STG.E desc[UR18][R8.64+0x20], R165 ;  /* 0x000020a508001986 */ /* 0x0001ea000c101912 */
[----:B------:R-:W-:Y:S05]  /*8f60*/  @!P2 BRA `(.L_x_153) ;  /* 0x000000000004a947 */ /* 0x000fea0003800000 */
[----:B------:R0:W5:Y:S02]  /*8f70*/  LDG.E.LTC128B R84, desc[UR18][R16.64+0x200] ;  /* 0x0002001210547981 */ /* 0x000164000c1e1920 */
.L_x_153:
[----:B------:R-:W-:Y:S05]  /*8f80*/  BSYNC B1 ;  /* 0x0000000000017941 */ /* 0x000fea0003800000 */
.L_x_152:
[----:B-----5:R-:W-:Y:S01]  /*8f90*/  FMUL R21, R84, UR21 ;  /* 0x0000001554157c20 */ /* 0x020fe20008400000 */
[----:B------:R-:W-:Y:S01]  /*8fa0*/  ISETP.GT.AND P4, PT, R4, 0x1, P0 ;  /* 0x000000010400780c */ /* 0x000fe20000784270 */
[----:B------:R-:W-:Y:S01]  /*8fb0*/  BSSY B1, `(.L_x_154) ;  /* 0x0000006000017945 */ /* 0x000fe20003800000 */
[----:B------:R-:W-:Y:S01]  /*8fc0*/  ISETP.GT.AND P1, PT, R5, 0x88, PT ;  /* 0x000000880500780c */ /* 0x000fe20003f24270 */
[----:B------:R-:W-:-:S05]  /*8fd0*/  FFMA R21, R164, UR20, R21 ;  /* 0x00000014a4157c23 */ /* 0x000fca0008000015 */
[----:B------:R0:W-:Y:S05]  /*8fe0*/  @P2 STG.E desc[UR18][R12.64+0x200], R21 ;  /* 0x000200150c002986 */ /* 0x0001ea000c101912 */
[----:B------:R-:W-:Y:S05]  /*8ff0*/  @!P4 BRA `(.L_x_155) ;  /* 0x000000000004c947 */ /* 0x000fea0003800000 */
[----:B------:R0:W5:Y:S02]  /*9000*/  LDG.E.LTC128B R84, desc[UR18][R18.64+0x200] ;  /* 0x0002001212547981 */ /* 0x000164000c1e1920 */
.L_x_155:
[----:B------:R-:W-:Y:S05]  /*9010*/  BSYNC B1 ;  /* 0x0000000000017941 */ /* 0x000fea0003800000 */
.L_x_154:
[----:B-----5:R-:W-:Y:S01]  /*9020*/  FMUL R0, R84, UR21 ;  /* 0x0000001554007c20 */ /* 0x020fe20008400000 */
[----:B------:R-:W-:Y:S01]  /*9030*/  ISETP.GT.AND P2, PT, R4, RZ, P1 ;  /* 0x000000ff0400720c */ /* 0x000fe20000f44270 */
[----:B------:R-:W-:Y:S02]  /*9040*/  BSSY B1, `(.L_x_156) ;  /* 0x0000005000017945 */ /* 0x000fe40003800000 */
[----:B------:R-:W-:-:S05]  /*9050*/  FFMA R163, R163, UR20, R0 ;  /* 0x00000014a3a37c23 */ /* 0x000fca0008000000 */
[----:B------:R0:W-:Y:S05]  /*9060*/  @P4 STG.E desc[UR18][R14.64+0x200], R163 ;  /* 0x000200a30e004986 */ /* 0x0001ea000c101912 */
[----:B------:R-:W-:Y:S05]  /*9070*/  @!P2 BRA `(.L_x_157) ;  /* 0x000000000004a947 */ /* 0x000fea0003800000 */
[----:B------:R0:W5:Y:S02]  /*9080*/  LDG.E.LTC128B R84, desc[UR18][R16.64+0x220] ;  /* 0x0002201210547981 */ /* 0x000164000c1e1920 */
.L_x_157:
[----:B------:R-:W-:Y:S05]  /*9090*/  BSYNC B1 ;  /* 0x0000000000017941 */ /* 0x000fea0003800000 */
.L_x_156:
[----:B-----5:R-:W-:Y:S01]  /*90a0*/  FMUL R5, R84, UR21 ;  /* 0x0000001554057c20 */ /* 0x020fe20008400000 */
[----:B------:R-:W-:Y:S01]  /*90b0*/  ISETP.GT.AND P4, PT, R4, 0x1, P1 ;  /* 0x000000010400780c */ /* 0x000fe20000f84270 */
[----:B------:R-:W-:Y:S02]  /*90c0*/  BSSY B1, `(.L_x_158) ;  /* 0x0000005000017945 */ /* 0x000fe40003800000 */
[----:B------:R-:W-:-:S05]  /*90d0*/  FFMA R5, R162, UR20, R5 ;  /* 0x00000014a2057c23 */ /* 0x000fca0008000005 */
[----:B------:R0:W-:Y:S05]  /*90e0*/  @P2 STG.E desc[UR18][R12.64+0x220], R5 ;  /* 0x000220050c002986 */ /* 0x0001ea000c101912 */
[----:B------:R-:W-:Y:S05]  /*90f0*/  @!P4 BRA `(.L_x_159) ;  /* 0x000000000004c947 */ /* 0x000fea0003800000 */
[----:B------:R0:W5:Y:S02]  /*9100*/  LDG.E.LTC128B R84, desc[UR18][R18.64+0x220] ;  /* 0x0002201212547981 */ /* 0x000164000c1e1920 */
.L_x_159:
[----:B------:R-:W-:Y:S05]  /*9110*/  BSYNC B1 ;  /* 0x0000000000017941 */ /* 0x000fea0003800000 */
.L_x_158:
[----:B-----5:R-:W-:Y:S01]  /*9120*/  FMUL R0, R84, UR21 ;  /* 0x0000001554007c20 */ /* 0x020fe20008400000 */
[----:B------:R-:W-:Y:S01]  /*9130*/  ISETP.GT.AND P2, PT, R4, 0x8, P0 ;  /* 0x000000080400780c */ /* 0x000fe20000744270 */
[----:B------:R-:W-:Y:S02]  /*9140*/  BSSY B1, `(.L_x_160) ;  /* 0x0000005000017945 */ /* 0x000fe40003800000 */
[----:B------:R-:W-:-:S05]  /*9150*/  FFMA R161, R161, UR20, R0 ;  /* 0x00000014a1a17c23 */ /* 0x000fca0008000000 */
[----:B------:R0:W-:Y:S05]  /*9160*/  @P4 STG.E desc[UR18][R14.64+0x220], R161 ;  /* 0x000220a10e004986 */ /* 0x0001ea000c101912 */
[----:B------:R-:W-:Y:S05]  /*9170*/  @!P2 BRA `(.L_x_161) ;  /* 0x000000000004a947 */ /* 0x000fea0003800000 */
[----:B------:R0:W5:Y:S02]  /*9180*/  LDG.E.LTC128B R84, desc[UR18][R66.64+0x200] ;  /* 0x0002001242547981 */ /* 0x000164000c1e1920 */
.L_x_161:
[----:B------:R-:W-:Y:S05]  /*9190*/  BSYNC B1 ;  /* 0x0000000000017941 */ /* 0x000fea0003800000 */
.L_x_160:
[----:B0----5:R-:W-:Y:S01]  /*91a0*/  FMUL R5, R84, UR21 ;  /* 0x0000001554057c20 */ /* 0x021fe20008400000 */
[----:B------:R-:W-:Y:S01]  /*91b0*/  ISETP.GT.AND P4, PT, R4, 0x9, P0 ;  /* 0x000000090400780c */ /* 0x000fe20000784270 */
[----:B------:R-:W-:Y:S02]  /*91c0*/  BSSY B1, `(.L_x_162) ;  /* 0x0000005000017945 */ /* 0x000fe40003800000 */
[----:B------:R-:W-:-:S05]  /*91d0*/  FFMA R5, R160, UR20, R5 ;  /* 0x00000014a0057c23 */ /* 0x000fca0008000005 */
[----:B------:R0:W-:Y:S05]  /*91e0*/  @P2 STG.E desc[UR18][R24.64+0x200], R5 ;  /* 0x0002000518002986 */ /* 0x0001ea000c101912 */
[----:B------:R-:W-:Y:S05]  /*91f0*/  @!P4 BRA `(.L_x_163) ;  /* 0x000000000004c947 */ /* 0x000fea0003800000 */
[----:B------:R0:W5:Y:S02]  /*9200*/  LDG.E.LTC128B R84, desc[UR18][R88.64+0x200] ;  /* 0x0002001258547981 */ /* 0x000164000c1e1920 */
.L_x_163:
[----:B------:R-:W-:Y:S05]  /*9210*/  BSYNC B1 ;  /* 0x0000000000017941 */ /* 0x000fea0003800000 */
.L_x_162:
[----:B-----5:R-:W-:Y:S01]  /*9220*/  FMUL R0, R84, UR21 ;  /* 0x0000001554007c20 */ /* 0x020fe20008400000 */
[----:B------:R-:W-:Y:S01]  /*9230*/  ISETP.GT.AND P2, PT, R4, 0x8, P1 ;  /* 0x000000080400780c */ /* 0x000fe20000f44270 */
[----:B------:R-:W-:Y:S02]  /*9240*/  BSSY B1, `(.L_x_164) ;  /* 0x0000005000017945 */ /* 0x000fe40003800000 */
[----:B------:R-:W-:-:S05]  /*9250*/  FFMA R159, R159, UR20, R0 ;  /* 0x000000149f9f7c23 */ /* 0x000fca0008000000 */
[----:B------:R0:W-:Y:S05]  /*9260*/  @P4 STG.E desc[UR18][R58.64+0x200], R159 ;  /* 0x0002009f3a004986 */ /* 0x0001ea000c101912 */
[----:B------:R-:W-:Y:S05]  /*9270*/  @!P2 BRA `(.L_x_165) ;  /* 0x000000000004a947 */ /* 0x000fea0003800000 */
[----:B------:R0:W5:Y:S02]  /*9280*/  LDG.E.LTC128B R84, desc[UR18][R66.64+0x220] ;  /* 0x0002201242547981 */ /* 0x000164000c1e1920 */
.L_x_165:
[----:B------:R-:W-:Y:S05]  /*9290*/  BSYNC B1 ;  /* 0x0000000000017941 */ /* 0x000fea0003800000 */
.L_x_164:
[----:B0----5:R-:W-:Y:S01]  /*92a0*/  FMUL R5, R84, UR21 ;  /* 0x0000001554057c20 */ /* 0x021fe20008400000 */
[----:B------:R-:W-:Y:S01]  /*92b0*/  ISETP.GT.AND P4, PT, R4, 0x9, P1 ;  /* 0x000000090400780c */ /* 0x000fe20000f84270 */
[----:B------:R-:W-:Y:S02]  /*92c0*/  BSSY B1, `(.L_x_166) ;  /* 0x0000005000017945 */ /* 0x000fe40003800000 */
[----:B------:R-:W-:-:S05]  /*92d0*/  FFMA R5, R158, UR20, R5 ;  /* 0x000000149e057c23 */ /* 0x000fca0008000005 */
[----:B------:R0:W-:Y:S05]  /*92e0*/  @P2 STG.E desc[UR18][R24.64+0x220], R5 ;  /* 0x0002200518002986 */ /* 0x0001ea000c101912 */
[----:B------:R-:W-:Y:S05]  /*92f0*/  @!P4 BRA `(.L_x_167) ;  /* 0x000000000004c947 */ /* 0x000fea0003800000 */
[----:B------:R0:W5:Y:S02]  /*9300*/  LDG.E.LTC128B R84, desc[UR18][R88.64+0x220] ;  /* 0x0002201258547981 */ /* 0x000164000c1e1920 */
.L_x_167:
[----:B------:R-:W-:Y:S05]  /*9310*/  BSYNC B1 ;  /* 0x0000000000017941 */ /* 0x000fea0003800000 */
.L_x_166:
[----:B-----5:R-:W-:Y:S01]  /*9320*/  FMUL R0, R84, UR21 ;  /* 0x0000001554007c20 */ /* 0x020fe20008400000 */
[----:B------:R-:W-:Y:S01]  /*9330*/  ISETP.GT.AND P2, PT, R4, 0x10, P0 ;  /* 0x000000100400780c */ /* 0x000fe20000744270 */
[----:B------:R-:W-:Y:S02]  /*9340*/  BSSY B1, `(.L_x_168) ;  /* 0x0000005000017945 */ /* 0x000fe40003800000 */
[----:B------:R-:W-:-:S05]  /*9350*/  FFMA R157, R157, UR20, R0 ;  /* 0x000000149d9d7c23 */ /* 0x000fca0008000000 */
[----:B------:R0:W-:Y:S05]  /*9360*/  @P4 STG.E desc[UR18][R58.64+0x220], R157 ;  /* 0x0002209d3a004986 */ /* 0x0001ea000c101912 */
[----:B------:R-:W-:Y:S05]  /*9370*/  @!P2 BRA `(.L_x_169) ;  /* 0x000000000004a947 */ /* 0x000fea0003800000 */
[----:B------:R0:W5:Y:S02]  /*9380*/  LDG.E.LTC128B R84, desc[UR18][R62.64+0x200] ;  /* 0x000200123e547981 */ /* 0x000164000c1e1920 */
.L_x_169:
[----:B------:R-:W-:Y:S05]  /*9390*/  BSYNC B1 ;  /* 0x0000000000017941 */ /* 0x000fea0003800000 */
.L_x_168:
[----:B0----5:R-:W-:Y:S01]  /*93a0*/  FMUL R5, R84, UR21 ;  /* 0x0000001554057c20 */ /* 0x021fe20008400000 */
[----:B------:R-:W-:Y:S01]  /*93b0*/  ISETP.GT.AND P4, PT, R4, 0x11, P0 ;  /* 0x000000110400780c */ /* 0x000fe20000784270 */
[----:B------:R-:W-:Y:S02]  /*93c0*/  BSSY B1, `(.L_x_170) ;  /* 0x0000005000017945 */ /* 0x000fe40003800000 */
[----:B------:R-:W-:-:S05]  /*93d0*/  FFMA R5, R156, UR20, R5 ;  /* 0x000000149c057c23 */ /* 0x000fca0008000005 */
[----:B------:R0:W-:Y:S05]  /*93e0*/  @P2 STG.E desc[UR18][R22.64+0x200], R5 ;  /* 0x0002000516002986 */ /* 0x0001ea000c101912 */
[----:B------:R-:W-:Y:S05]  /*93f0*/  @!P4 BRA `(.L_x_171) ;  /* 0x000000000004c947 */ /* 0x000fea0003800000 */
[----:B------:R0:W5:Y:S02]  /*9400*/  LDG.E.LTC128B R84, desc[UR18][R90.64+0x200] ;  /* 0x000200125a547981 */ /* 0x000164000c1e1920 */
.L_x_171:
[----:B------:R-:W-:Y:S05]  /*9410*/  BSYNC B1 ;  /* 0x0000000000017941 */ /* 0x000fea0003800000 */
.L_x_170:
[----:B-----5:R-:W-:Y:S01]  /*9420*/  FMUL R0, R84, UR21 ;  /* 0x0000001554007c20 */ /* 0x020fe20008400000 */
[----:B------:R-:W-:Y:S01]  /*9430*/  ISETP.GT.AND P2, PT, R4, 0x10, P1 ;  /* 0x000000100400780c */ /* 0x000fe20000f44270 */
[----:B------:R-:W-:Y:S02]  /*9440*/  BSSY B1, `(.L_x_172) ;  /* 0x0000005000017945 */ /* 0x000fe40003800000 */
[----:B------:R-:W-:-:S05]  /*9450*/  FFMA R155, R155, UR20, R0 ;  /* 0x000000149b9b7c23 */ /* 0x000fca0008000000 */
[----:B------:R0:W-:Y:S05]  /*9460*/  @P4 STG.E desc[UR18][R60.64+0x200], R155 ;  /* 0x0002009b3c004986 */ /* 0x0001ea000c101912 */
[----:B------:R-:W-:Y:S05]  /*9470*/  @!P2 BRA `(.L_x_173) ;  /* 0x000000000004a947 */ /* 0x000fea0003800000 */
[----:B------:R0:W5:Y:S02]  /*9480*/  LDG.E.LTC128B R84, desc[UR18][R62.64+0x220] ;  /* 0x000220123e547981 */ /* 0x000164000c1e1920 */
.L_x_173:
[----:B------:R-:W-:Y:S05]  /*9490*/  BSYNC B1 ;  /* 0x0000000000017941 */ /* 0x000fea0003800000 */
.L_x_172:
[----:B0----5:R-:W-:Y:S01]  /*94a0*/  FMUL R5, R84, UR21 ;  /* 0x0000001554057c20 */ /* 0x021fe20008400000 */
[----:B------:R-:W-:Y:S01]  /*94b0*/  ISETP.GT.AND P4, PT, R4, 0x11, P1 ;  /* 0x000000110400780c */ /* 0x000fe20000f84270 */
[----:B------:R-:W-:Y:S02]  /*94c0*/  BSSY B1, `(.L_x_174) ;  /* 0x0000005000017945 */ /* 0x000fe40003800000 */
[----:B------:R-:W-:-:S05]  /*94d0*/  FFMA R5, R154, UR20, R5 ;  /* 0x000000149a057c23 */ /* 0x000fca0008000005 */
[----:B------:R0:W-:Y:S05]  /*94e0*/  @P2 STG.E desc[UR18][R22.64+0x220], R5 ;  /* 0x0002200516002986 */ /* 0x0001ea000c101912 */
[----:B------:R-:W-:Y:S05]  /*94f0*/  @!P4 BRA `(.L_x_175) ;  /* 0x000000000004c947 */ /* 0x000fea0003800000 */
[----:B------:R0:W5:Y:S02]  /*9500*/  LDG.E.LTC128B R84, desc[UR18][R90.64+0x220] ;  /* 0x000220125a547981 */ /* 0x000164000c1e1920 */
.L_x_175:
[----:B------:R-:W-:Y:S05]  /*9510*/  BSYNC B1 ;  /* 0x0000000000017941 */ /* 0x000fea0003800000 */
.L_x_174:
[----:B0----5:R-:W-:Y:S01]  /*9520*/  FMUL R5, R84, UR21 ;  /* 0x0000001554057c20 */ /* 0x021fe20008400000 */
[----:B------:R-:W-:Y:S01]  /*9530*/  ISETP.GT.AND P2, PT, R4, 0x18, P0 ;  /* 0x000000180400780c */ /* 0x000fe20000744270 */
[----:B------:R-:W-:Y:S02]  /*9540*/  BSSY B1, `(.L_x_176) ;  /* 0x0000005000017945 */ /* 0x000fe40003800000 */
[----:B------:R-:W-:-:S05]  /*9550*/  FFMA R5, R152, UR20, R5 ;  /* 0x0000001498057c23 */ /* 0x000fca0008000005 */
[----:B------:R0:W-:Y:S05]  /*9560*/  @P4 STG.E desc[UR18][R60.64+0x220], R5 ;  /* 0x000220053c004986 */ /* 0x0001ea000c101912 */
[----:B------:R-:W-:Y:S05]  /*9570*/  @!P2 BRA `(.L_x_177) ;  /* 0x000000000004a947 */ /* 0x000fea0003800000 */
[----:B------:R0:W5:Y:S02]  /*9580*/  LDG.E.LTC128B R84, desc[UR18][R92.64+0x200] ;  /* 0x000200125c547981 */ /* 0x000164000c1e1920 */
.L_x_177:
[----:B------:R-:W-:Y:S05]  /*9590*/  BSYNC B1 ;  /* 0x0000000000017941 */ /* 0x000fea0003800000 */
.L_x_176:
[----:B-----5:R-:W-:Y:S01]  /*95a0*/  FMUL R0, R84, UR21 ;  /* 0x0000001554007c20 */ /* 0x020fe20008400000 */
[----:B------:R-:W-:Y:S01]  /*95b0*/  ISETP.GT.AND P4, PT, R4, 0x19, P0 ;  /* 0x000000190400780c */ /* 0x000fe20000784270 */
[----:B------:R-:W-:Y:S02]  /*95c0*/  BSSY B1, `(.L_x_178) ;  /* 0x0000005000017945 */ /* 0x000fe40003800000 */
[----:B------:R-:W-:-:S05]  /*95d0*/  FFMA R153, R153, UR20, R0 ;  /* 0x0000001499997c23 */ /* 0x000fca0008000000 */
[----:B------:R0:W-:Y:S05]  /*95e0*/  @P2 STG.E desc[UR18][R26.64+0x200], R153 ;  /* 0x000200991a002986 */ /* 0x0001ea000c101912 */
[----:B------:R-:W-:Y:S05]  /*95f0*/  @!P4 BRA `(.L_x_179) ;  /* 0x000000000004c947 */ /* 0x000fea0003800000 */
[----:B------:R0:W5:Y:S02]  /*9600*/  LDG.E.LTC128B R84, desc[UR18][R94.64+0x200] ;  /* 0x000200125e547981 */ /* 0x000164000c1e1920 */
.L_x_179:
[----:B------:R-:W-:Y:S05]  /*9610*/  BSYNC B1 ;  /* 0x0000000000017941 */ /* 0x000fea0003800000 */
.L_x_178:
[----:B-----5:R-:W-:Y:S01]  /*9620*/  FMUL R0, R84, UR21 ;  /* 0x0000001554007c20 */ /* 0x020fe20008400000 */
[----:B------:R-:W-:Y:S01]  /*9630*/  ISETP.GT.AND P2, PT, R4, 0x18, P1 ;  /* 0x000000180400780c */ /* 0x000fe20000f44270 */
[----:B------:R-:W-:Y:S02]  /*9640*/  BSSY B1, `(.L_x_180) ;  /* 0x0000005000017945 */ /* 0x000fe40003800000 */
[----:B------:R-:W-:-:S05]  /*9650*/  FFMA R229, R229, UR20, R0 ;  /* 0x00000014e5e57c23 */ /* 0x000fca0008000000 */
[----:B------:R0:W-:Y:S05]  /*9660*/  @P4 STG.E desc[UR18][R28.64+0x200], R229 ;  /* 0x000200e51c004986 */ /* 0x0001ea000c101912 */
[----:B------:R-:W-:Y:S05]  /*9670*/  @!P2 BRA `(.L_x_181) ;  /* 0x000000000004a947 */ /* 0x000fea0003800000 */
[----:B------:R0:W5:Y:S02]  /*9680*/  LDG.E.LTC128B R84, desc[UR18][R92.64+0x220] ;  /* 0x000220125c547981 */ /* 0x000164000c1e1920 */
.L_x_181:
[----:B------:R-:W-:Y:S05]  /*9690*/  BSYNC B1 ;  /* 0x0000000000017941 */ /* 0x000fea0003800000 */
.L_x_180:
[----:B0-----:R-:W2:Y:S01]  /*96a0*/  LDL.LU R5, [R1] ;  /* 0x0000000001057983 */ /* 0x001ea20000300800 */
[----:B-----5:R-:W-:Y:S01]  /*96b0*/  FMUL R0, R84, UR21 ;  /* 0x0000001554007c20 */ /* 0x020fe20008400000 */
[----:B------:R-:W-:Y:S01]  /*96c0*/  ISETP.GT.AND P4, PT, R4, 0x19, P1 ;  /* 0x000000190400780c */ /* 0x000fe20000f84270 */
[----:B------:R-:W-:Y:S02]  /*96d0*/  BSSY B1, `(.L_x_182) ;  /* 0x0000005000017945 */ /* 0x000fe40003800000 */
[----:B--2---:R-:W-:-:S05]  /*96e0*/  FFMA R5, R5, UR20, R0 ;  /* 0x0000001405057c23 */ /* 0x004fca0008000000 */
[----:B------:R0:W-:Y:S05]  /*96f0*/  @P2 STG.E desc[UR18][R26.64+0x220], R5 ;  /* 0x000220051a002986 */ /* 0x0001ea000c101912 */
[----:B------:R-:W-:Y:S05]  /*9700*/  @!P4 BRA `(.L_x_183) ;  /* 0x000000000004c947 */ /* 0x000fea0003800000 */
[----:B------:R2:W5:Y:S02]  /*9710*/  LDG.E.LTC128B R84, desc[UR18][R94.64+0x220] ;  /* 0x000220125e547981 */ /* 0x000564000c1e1920 */
.L_x_183:
[----:B------:R-:W-:Y:S05]  /*9720*/  BSYNC B1 ;  /* 0x0000000000017941 */ /* 0x000fea0003800000 */
.L_x_182:
[----:B0-----:R-:W3:Y:S01]  /*9730*/  LDL.LU R5, [R1+0x4] ;  /* 0x0000040001057983 */ /* 0x001ee20000300800 */
[----:B-----5:R-:W-:Y:S01]  /*9740*/  FMUL R0, R84, UR21 ;  /* 0x0000001554007c20 */ /* 0x020fe20008400000 */
[----:B------:R-:W-:Y:S01]  /*9750*/  ISETP.GT.AND P2, PT, R4, 0x20, P0 ;  /* 0x000000200400780c */ /* 0x000fe20000744270 */
[----:B------:R-:W-:Y:S02]  /*9760*/  BSSY B1, `(.L_x_184) ;  /* 0x0000005000017945 */ /* 0x000fe40003800000 */
[----:B---3--:R-:W-:-:S05]  /*9770*/  FFMA R5, R5, UR20, R0 ;  /* 0x0000001405057c23 */ /* 0x008fca0008000000 */
[----:B------:R0:W-:Y:S05]  /*9780*/  @P4 STG.E desc[UR18][R28.64+0x220], R5 ;  /* 0x000220051c004986 */ /* 0x0001ea000c101912 */
[----:B------:R-:W-:Y:S05]  /*9790*/  @!P2 BRA `(.L_x_185) ;  /* 0x000000000004a947 */ /* 0x000fea0003800000 */
[----:B------:R3:W5:Y:S02]  /*97a0*/  LDG.E.LTC128B R84, desc[UR18][R96.64+0x200] ;  /* 0x0002001260547981 */ /* 0x000764000c1e1920 */
.L_x_185:
[----:B------:R-:W-:Y:S05]  /*97b0*/  BSYNC B1 ;  /* 0x0000000000017941 */ /* 0x000fea0003800000 */
.L_x_184:
[----:B0-----:R-:W2:Y:S01]  /*97c0*/  LDL.LU R5, [R1+0x8] ;  /* 0x0000080001057983 */ /* 0x001ea20000300800 */
[----:B-----5:R-:W-:Y:S01]  /*97d0*/  FMUL R0, R84, UR21 ;  /* 0x0000001554007c20 */ /* 0x020fe20008400000 */
[----:B------:R-:W-:Y:S01]  /*97e0*/  ISETP.GT.AND P4, PT, R4, 0x21, P0 ;  /* 0x000000210400780c */ /* 0x000fe20000784270 */
[----:B------:R-:W-:Y:S02]  /*97f0*/  BSSY B1, `(.L_x_186) ;  /* 0x0000005000017945 */ /* 0x000fe40003800000 */
[----:B--2---:R-:W-:-:S05]  /*9800*/  FFMA R5, R5, UR20, R0 ;  /* 0x0000001405057c23 */ /* 0x004fca0008000000 */
[----:B------:R0:W-:Y:S05]  /*9810*/  @P2 STG.E desc[UR18][R30.64+0x200], R5 ;  /* 0x000200051e002986 */ /* 0x0001ea000c101912 */
[----:B------:R-:W-:Y:S05]  /*9820*/  @!P4 BRA `(.L_x_187) ;  /* 0x000000000004c947 */ /* 0x000fea0003800000 */
[----:B------:R2:W5:Y:S02]  /*9830*/  LDG.E.LTC128B R84, desc[UR18][R98.64+0x200] ;  /* 0x0002001262547981 */ /* 0x000564000c1e1920 */
.L_x_187:
[----:B------:R-:W-:Y:S05]  /*9840*/  BSYNC B1 ;  /* 0x0000000000017941 */ /* 0x000fea0003800000 */
.L_x_186:
        /* <DEDUP_REMOVED lines=8> */
.L_x_189:
[----:B------:R-:W-:Y:S05]  /*98d0*/  BSYNC B1 ;  /* 0x0000000000017941 */ /* 0x000fea0003800000 */
.L_x_188:
        /* <DEDUP_REMOVED lines=8> */
.L_x_191:
[----:B------:R-:W-:Y:S05]  /*9960*/  BSYNC B1 ;  /* 0x0000000000017941 */ /* 0x000fea0003800000 */
.L_x_190:
        /* <DEDUP_REMOVED lines=8> */
.L_x_193:
[----:B------:R-:W-:Y:S05]  /*99f0*/  BSYNC B1 ;  /* 0x0000000000017941 */ /* 0x000fea0003800000 */
.L_x_192:
        /* <DEDUP_REMOVED lines=8> */
.L_x_195:
[----:B------:R-:W-:Y:S05]  /*9a80*/  BSYNC B1 ;  /* 0x0000000000017941 */ /* 0x000fea0003800000 */
.L_x_194:
        /* <DEDUP_REMOVED lines=8> */
.L_x_197:
[----:B------:R-:W-:Y:S05]  /*9b10*/  BSYNC B1 ;  /* 0x0000000000017941 */ /* 0x000fea0003800000 */
.L_x_196:
        /* <DEDUP_REMOVED lines=8> */
.L_x_199:
[----:B------:R-:W-:Y:S05]  /*9ba0*/  BSYNC B1 ;  /* 0x0000000000017941 */ /* 0x000fea0003800000 */
.L_x_198:
        /* <DEDUP_REMOVED lines=8> */
.L_x_201:
[----:B------:R-:W-:Y:S05]  /*9c30*/  BSYNC B1 ;  /* 0x0000000000017941 */ /* 0x000fea0003800000 */
.L_x_200:
        /* <DEDUP_REMOVED lines=8> */
.L_x_203:
[----:B------:R-:W-:Y:S05]  /*9cc0*/  BSYNC B1 ;  /* 0x0000000000017941 */ /* 0x000fea0003800000 */
.L_x_202:
        /* <DEDUP_REMOVED lines=8> */
.L_x_205:
[----:B------:R-:W-:Y:S05]  /*9d50*/  BSYNC B1 ;  /* 0x0000000000017941 */ /* 0x000fea0003800000 */
.L_x_204:
        /* <DEDUP_REMOVED lines=8> */
.L_x_207:
[----:B------:R-:W-:Y:S05]  /*9de0*/  BSYNC B1 ;  /* 0x0000000000017941 */ /* 0x000fea0003800000 */
.L_x_206:
        /* <DEDUP_REMOVED lines=8> */
.L_x_209:
[----:B------:R-:W-:Y:S05]  /*9e70*/  BSYNC B1 ;  /* 0x0000000000017941 */ /* 0x000fea0003800000 */
.L_x_208:
        /* <DEDUP_REMOVED lines=8> */
.L_x_211:
[----:B------:R-:W-:Y:S05]  /*9f00*/  BSYNC B1 ;  /* 0x0000000000017941 */ /* 0x000fea0003800000 */
.L_x_210:
        /* <DEDUP_REMOVED lines=8> */
.L_x_213:
[----:B------:R-:W-:Y:S05]  /*9f90*/  BSYNC B1 ;  /* 0x0000000000017941 */ /* 0x000fea0003800000 */
.L_x_212:
        /* <DEDUP_REMOVED lines=8> */
.L_x_215:
[----:B------:R-:W-:Y:S05]  /*a020*/  BSYNC B1 ;  /* 0x0000000000017941 */ /* 0x000fea0003800000 */
.L_x_214:
        /* <DEDUP_REMOVED lines=8> */
.L_x_217:
[----:B------:R-:W-:Y:S05]  /*a0b0*/  BSYNC B1 ;  /* 0x0000000000017941 */ /* 0x000fea0003800000 */
.L_x_216:
        /* <DEDUP_REMOVED lines=8> */
.L_x_219:
[----:B------:R-:W-:Y:S05]  /*a140*/  BSYNC B1 ;  /* 0x0000000000017941 */ /* 0x000fea0003800000 */
.L_x_218:
        /* <DEDUP_REMOVED lines=8> */
.L_x_221:
[----:B------:R-:W-:Y:S05]  /*a1d0*/  BSYNC B1 ;  /* 0x0000000000017941 */ /* 0x000fea0003800000 */
.L_x_220:
        /* <DEDUP_REMOVED lines=8> */
.L_x_223:
[----:B------:R-:W-:Y:S05]  /*a260*/  BSYNC B1 ;  /* 0x0000000000017941 */ /* 0x000fea0003800000 */
.L_x_222:
        /* <DEDUP_REMOVED lines=8> */
.L_x_225:
[----:B------:R-:W-:Y:S05]  /*a2f0*/  BSYNC B1 ;  /* 0x0000000000017941 */ /* 0x000fea0003800000 */
.L_x_224:
        /* <DEDUP_REMOVED lines=8> */
.L_x_227:
[----:B------:R-:W-:Y:S05]  /*a380*/  BSYNC B1 ;  /* 0x0000000000017941 */ /* 0x000fea0003800000 */
.L_x_226:
        /* <DEDUP_REMOVED lines=8> */
.L_x_229:
[----:B------:R-:W-:Y:S05]  /*a410*/  BSYNC B1 ;  /* 0x0000000000017941 */ /* 0x000fea0003800000 */
.L_x_228:
        /* <DEDUP_REMOVED lines=8> */
.L_x_231:
[----:B------:R-:W-:Y:S05]  /*a4a0*/  BSYNC B1 ;  /* 0x0000000000017941 */ /* 0x000fea0003800000 */
.L_x_230:
        /* <DEDUP_REMOVED lines=8> */
.L_x_233:
[----:B------:R-:W-:Y:S05]  /*a530*/  BSYNC B1 ;  /* 0x0000000000017941 */ /* 0x000fea0003800000 */
.L_x_232:
        /* <DEDUP_REMOVED lines=8> */
.L_x_235:
[----:B------:R-:W-:Y:S05]  /*a5c0*/  BSYNC B1 ;  /* 0x0000000000017941 */ /* 0x000fea0003800000 */
.L_x_234:
        /* <DEDUP_REMOVED lines=8> */
.L_x_237:
[----:B------:R-:W-:Y:S05]  /*a650*/  BSYNC B1 ;  /* 0x0000000000017941 */ /* 0x000fea0003800000 */
.L_x_236:
        /* <DEDUP_REMOVED lines=8> */
.L_x_239:
[----:B------:R-:W-:Y:S05]  /*a6e0*/  BSYNC B1 ;  /* 0x0000000000017941 */ /* 0x000fea0003800000 */
.L_x_238:
        /* <DEDUP_REMOVED lines=8> */
.L_x_241:
[----:B------:R-:W-:Y:S05]  /*a770*/  BSYNC B1 ;  /* 0x0000000000017941 */ /* 0x000fea0003800000 */
.L_x_240:
        /* <DEDUP_REMOVED lines=8> */
.L_x_243:
[----:B------:R-:W-:Y:S05]  /*a800*/  BSYNC B1 ;  /* 0x0000000000017941 */ /* 0x000fea0003800000 */
.L_x_242:
        /* <DEDUP_REMOVED lines=8> */
.L_x_245:
[----:B------:R-:W-:Y:S05]  /*a890*/  BSYNC B1 ;  /* 0x0000000000017941 */ /* 0x000fea0003800000 */
.L_x_244:
        /* <DEDUP_REMOVED lines=8> */
.L_x_247:
[----:B------:R-:W-:Y:S05]  /*a920*/  BSYNC B1 ;  /* 0x0000000000017941 */ /* 0x000fea0003800000 */
.L_x_246:
        /* <DEDUP_REMOVED lines=8> */
.L_x_249:
[----:B------:R-:W-:Y:S05]  /*a9b0*/  BSYNC B1 ;  /* 0x0000000000017941 */ /* 0x000fea0003800000 */
.L_x_248:
        /* <DEDUP_REMOVED lines=8> */
.L_x_251:
[----:B------:R-:W-:Y:S05]  /*aa40*/  BSYNC B1 ;  /* 0x0000000000017941 */ /* 0x000fea0003800000 */
.L_x_250:
        /* <DEDUP_REMOVED lines=8> */
.L_x_253:
[----:B------:R-:W-:Y:S05]  /*aad0*/  BSYNC B1 ;  /* 0x0000000000017941 */ /* 0x000fea0003800000 */
.L_x_252:
        /* <DEDUP_REMOVED lines=8> */
.L_x_255:
[----:B------:R-:W-:Y:S05]  /*ab60*/  BSYNC B1 ;  /* 0x0000000000017941 */ /* 0x000fea0003800000 */
.L_x_254:
        /* <DEDUP_REMOVED lines=8> */
.L_x_257:
[----:B------:R-:W-:Y:S05]  /*abf0*/  BSYNC B1 ;  /* 0x0000000000017941 */ /* 0x000fea0003800000 */
.L_x_256:
        /* <DEDUP_REMOVED lines=8> */
.L_x_259:
[----:B------:R-:W-:Y:S05]  /*ac80*/  BSYNC B1 ;  /* 0x0000000000017941 */ /* 0x000fea0003800000 */
.L_x_258:
        /* <DEDUP_REMOVED lines=8> */
.L_x_261:
[----:B------:R-:W-:Y:S05]  /*ad10*/  BSYNC B1 ;  /* 0x0000000000017941 */ /* 0x000fea0003800000 */
.L_x_260:
        /* <DEDUP_REMOVED lines=8> */
.L_x_263:
[----:B------:R-:W-:Y:S05]  /*ada0*/  BSYNC B1 ;  /* 0x0000000000017941 */ /* 0x000fea0003800000 */
.L_x_262:
        /* <DEDUP_REMOVED lines=8> */
.L_x_265:
[----:B------:R-:W-:Y:S05]  /*ae30*/  BSYNC B1 ;  /* 0x0000000000017941 */ /* 0x000fea0003800000 */
.L_x_264:
        /* <DEDUP_REMOVED lines=8> */
.L_x_267:
[----:B------:R-:W-:Y:S05]  /*aec0*/  BSYNC B1 ;  /* 0x0000000000017941 */ /* 0x000fea0003800000 */
.L_x_266:
        /* <DEDUP_REMOVED lines=8> */
.L_x_269:
[----:B------:R-:W-:Y:S05]  /*af50*/  BSYNC B1 ;  /* 0x0000000000017941 */ /* 0x000fea0003800000 */
.L_x_268:
        /* <DEDUP_REMOVED lines=8> */
.L_x_271:
[----:B------:R-:W-:Y:S05]  /*afe0*/  BSYNC B1 ;  /* 0x0000000000017941 */ /* 0x000fea0003800000 */
.L_x_270:
        /* <DEDUP_REMOVED lines=8> */
.L_x_273:
[----:B------:R-:W-:Y:S05]  /*b070*/  BSYNC B1 ;  /* 0x0000000000017941 */ /* 0x000fea0003800000 */
.L_x_272:
        /* <DEDUP_REMOVED lines=8> */
.L_x_275:
[----:B------:R-:W-:Y:S05]  /*b100*/  BSYNC B1 ;  /* 0x0000000000017941 */ /* 0x000fea0003800000 */
.L_x_274:
        /* <DEDUP_REMOVED lines=8> */
.L_x_277:
[----:B------:R-:W-:Y:S05]  /*b190*/  BSYNC B1 ;  /* 0x0000000000017941 */ /* 0x000fea0003800000 */
.L_x_276:
        /* <DEDUP_REMOVED lines=8> */
.L_x_279:
[----:B------:R-:W-:Y:S05]  /*b220*/  BSYNC B1 ;  /* 0x0000000000017941 */ /* 0x000fea0003800000 */
.L_x_278:
[----:B------:R-:W2:Y:S01]  /*b230*/  LDL.LU R0, [R1+0xdc] ;  /* 0x0000dc0001007983 */ /* 0x000ea20000300800 */
[----:B-----5:R-:W-:-:S04]  /*b240*/  FMUL R84, R84, UR21 ;  /* 0x0000001554547c20 */ /* 0x020fc80008400000 */
[----:B--2---:R-:W-:Y:S01]  /*b250*/  FFMA R3, R0, UR20, R84 ;  /* 0x0000001400037c23 */ /* 0x004fe20008000054 */
[----:B------:R-:W-:Y:S06]  /*b260*/  @!P1 BRA `(.L_x_280) ;  /* 0x0000001c00e89947 */ /* 0x000fec0003800000 */
[----:B------:R2:W-:Y:S01]  /*b270*/  STG.E desc[UR18][R8.64+0x220], R3 ;  /* 0x0002200308007986 */ /* 0x0005e2000c101912 */
[----:B------:R-:W-:Y:S05]  /*b280*/  BRA `(.L_x_280) ;  /* 0x0000001c00e07947 */ /* 0x000fea0003800000 */
.L_x_29:
[----:B------:R-:W-:Y:S01]  /*b290*/  ULDC.64 UR6, c[0x0][0x6c0] ;  /* 0x0001b00000067ab9 */ /* 0x000fe20000000a00 */
[----:B------:R-:W2:Y:S01]  /*b2a0*/  LDL.LU R0, [R1+0x10] ;  /* 0x0000100001007983 */ /* 0x000ea20000300800 */
[----:B------:R-:W-:Y:S01]  /*b2b0*/  LEA R2, P5, R14, UR6, 0x2 ;  /* 0x000000060e027c11 */ /* 0x000fe2000f8a10ff */
[----:B------:R-:W-:Y:S01]  /*b2c0*/  FMUL R11, R228, UR20 ;  /* 0x00000014e40b7c20 */ /* 0x000fe20008400000 */
[----:B------:R-:W-:Y:S01]  /*b2d0*/  ISETP.GT.AND P1, PT, R5, 0x8, PT ;  /* 0x000000080500780c */ /* 0x000fe20003f24270 */
[----:B-----5:R-:W-:Y:S01]  /*b2e0*/  FMUL R227, R227, UR20 ;  /* 0x00000014e3e37c20 */ /* 0x020fe20008400000 */
[----:B------:R-:W-:Y:S01]  /*b2f0*/  LEA.HI.X R3, R14, UR7, R21, 0x2, P5 ;  /* 0x000000070e037c11 */ /* 0x000fe2000a8f1415 */
[----:B------:R-:W-:Y:S01]  /*b300*/  FMUL R13, R226, UR20 ;  /* 0x00000014e20d7c20 */ /* 0x000fe20008400000 */
[----:B------:R-:W-:Y:S02]  /*b310*/  LEA R6, P5, R58, R2, 0x2 ;  /* 0x000000023a067211 */ /* 0x000fe400078a10ff */
[C---:B------:R-:W-:Y:S01]  /*b320*/  ISETP.GT.AND P6, PT, R4.reuse, 0x1, P2 ;  /* 0x000000010400780c */ /* 0x040fe200017c4270 */
[----:B------:R0:W-:Y:S01]  /*b330*/  @P4 STG.E desc[UR18][R2.64], R11 ;  /* 0x0000000b02004986 */ /* 0x0001e2000c101912 */
[----:B------:R-:W-:-:S02]  /*b340*/  ISETP.GT.AND P0, PT, R4, RZ, P1 ;  /* 0x000000ff0400720c */ /* 0x000fc40000f04270 */
[----:B------:R-:W-:Y:S01]  /*b350*/  LEA.HI.X R7, R58, R3, R59, 0x2, P5 ;  /* 0x000000033a077211 */ /* 0x000fe200028f143b */
[----:B------:R-:W-:Y:S01]  /*b360*/  FMUL R225, R225, UR20 ;  /* 0x00000014e1e17c20 */ /* 0x000fe20008400000 */
[C---:B------:R-:W-:Y:S01]  /*b370*/  ISETP.GT.AND P5, PT, R4.reuse, 0x1, P1 ;  /* 0x000000010400780c */ /* 0x040fe20000fa4270 */
[----:B------:R-:W-:Y:S01]  /*b380*/  IMAD R17, R59, 0x1c, RZ ;  /* 0x0000001c3b117824 */ /* 0x000fe200078e02ff */
[----:B------:R-:W-:Y:S01]  /*b390*/  ISETP.GT.AND P4, PT, R4, 0x8, P2 ;  /* 0x000000080400780c */ /* 0x000fe20001784270 */
[----:B------:R-:W-:-:S04]  /*b3a0*/  IMAD.WIDE.U32 R8, R58, 0x1c, R6 ;  /* 0x0000001c3a087825 */ /* 0x000fc800078e0006 */
[----:B------:R-:W-:Y:S01]  /*b3b0*/  IMAD.SHL.U32 R67, R58, 0x20, RZ ;  /* 0x000000203a437824 */ /* 0x000fe200078e00ff */
[----:B------:R-:W-:Y:S04]  /*b3c0*/  @P6 STG.E desc[UR18][R6.64], R227 ;  /* 0x000000e306006986 */ /* 0x000fe8000c101912 */
[----:B------:R1:W-:Y:S01]  /*b3d0*/  @P0 STG.E desc[UR18][R2.64+0x20], R13 ;  /* 0x0000200d02000986 */ /* 0x0003e2000c101912 */
[----:B------:R-:W-:Y:S01]  /*b3e0*/  ISETP.GT.AND P0, PT, R4, 0x9, P2 ;  /* 0x000000090400780c */ /* 0x000fe20001704270 */
[----:B------:R-:W-:Y:S01]  /*b3f0*/  FMUL R15, R224, UR20 ;  /* 0x00000014e00f7c20 */ /* 0x000fe20008400000 */
[----:B------:R-:W-:Y:S01]  /*b400*/  SHF.L.U64.HI R65, R58, 0x5, R59 ;  /* 0x000000053a417819 */ /* 0x000fe2000001023b */
[----:B------:R-:W-:Y:S01]  /*b410*/  @P5 STG.E desc[UR18][R6.64+0x20], R225 ;  /* 0x000020e106005986 */ /* 0x000fe2000c101912 */
[----:B------:R-:W-:-:S02]  /*b420*/  IADD3 R9, R17, R9, RZ ;  /* 0x0000000911097210 */ /* 0x000fc40007ffe0ff */
[----:B------:R-:W-:Y:S01]  /*b430*/  IADD3 R10, P5, R67, R6, RZ ;  /* 0x00000006430a7210 */ /* 0x000fe20007fbe0ff */
[----:B------:R-:W-:Y:S01]  /*b440*/  FMUL R223, R223, UR20 ;  /* 0x00000014dfdf7c20 */ /* 0x000fe20008400000 */
[C---:B------:R-:W-:Y:S01]  /*b450*/  ISETP.GT.AND P6, PT, R4.reuse, 0x8, P1 ;  /* 0x000000080400780c */ /* 0x040fe20000fc4270 */
[----:B------:R3:W-:Y:S01]  /*b460*/  @P4 STG.E desc[UR18][R8.64], R15 ;  /* 0x0000000f08004986 */ /* 0x0007e2000c101912 */
[----:B------:R-:W-:Y:S01]  /*b470*/  ISETP.GT.AND P4, PT, R4, 0x9, P1 ;  /* 0x000000090400780c */ /* 0x000fe20000f84270 */
[----:B0-----:R-:W-:Y:S02]  /*b480*/  IMAD.X R11, R65, 0x1, R7, P5 ;  /* 0x00000001410b7824 */ /* 0x001fe400028e0607 */
[----:B------:R-:W-:Y:S01]  /*b490*/  FMUL R17, R222, UR20 ;  /* 0x00000014de117c20 */ /* 0x000fe20008400000 */
[----:B------:R-:W-:Y:S01]  /*b4a0*/  ISETP.GT.AND P5, PT, R4, 0x10, P2 ;  /* 0x000000100400780c */ /* 0x000fe200017a4270 */
[----:B------:R-:W-:Y:S01]  /*b4b0*/  FMUL R221, R221, UR20 ;  /* 0x00000014dddd7c20 */ /* 0x000fe20008400000 */
[----:B------:R-:W-:Y:S01]  /*b4c0*/  FMUL R19, R220, UR20 ;  /* 0x00000014dc137c20 */ /* 0x000fe20008400000 */
[----:B------:R0:W-:Y:S01]  /*b4d0*/  @P0 STG.E desc[UR18][R10.64], R223 ;  /* 0x000000df0a000986 */ /* 0x0001e2000c101912 */
[----:B------:R-:W-:Y:S01]  /*b4e0*/  IADD3 R12, P0, R67, R8, RZ ;  /* 0x00000008430c7210 */ /* 0x000fe20007f1e0ff */
[----:B------:R-:W-:-:S02]  /*b4f0*/  FMUL R219, R219, UR20 ;  /* 0x00000014dbdb7c20 */ /* 0x000fc40008400000 */
[----:B------:R-:W4:Y:S02]  /*b500*/  LDL.LU R226, [R1+0xc] ;  /* 0x00000c0001e27983 */ /* 0x000f240000300800 */
[----:B-1----:R-:W-:Y:S01]  /*b510*/  IMAD.X R13, R65, 0x1, R9, P0 ;  /* 0x00000001410d7824 */ /* 0x002fe200000e0609 */
[C---:B------:R-:W-:Y:S01]  /*b520*/  ISETP.GT.AND P0, PT, R4.reuse, 0x11, P2 ;  /* 0x000000110400780c */ /* 0x040fe20001704270 */
[----:B------:R1:W-:Y:S04]  /*b530*/  @P6 STG.E desc[UR18][R8.64+0x20], R17 ;  /* 0x0000201108006986 */ /* 0x0003e8000c101912 */
[----:B------:R-:W-:Y:S01]  /*b540*/  @P4 STG.E desc[UR18][R10.64+0x20], R221 ;  /* 0x000020dd0a004986 */ /* 0x000fe2000c101912 */
[----:B------:R-:W-:Y:S02]  /*b550*/  IADD3 R14, P4, R67, R10, RZ ;  /* 0x0000000a430e7210 */ /* 0x000fe40007f9e0ff */
[----:B------:R-:W-:Y:S01]  /*b560*/  ISETP.GT.AND P6, PT, R4, 0x10, P1 ;  /* 0x000000100400780c */ /* 0x000fe20000fc4270 */
[----:B------:R-:W4:Y:S02]  /*b570*/  LDL.LU R227, [R1+0x4] ;  /* 0x0000040001e37983 */ /* 0x000f240000300800 */
[----:B---3--:R-:W-:-:S02]  /*b580*/  IMAD.X R15, R65, 0x1, R11, P4 ;  /* 0x00000001410f7824 */ /* 0x008fc400020e060b */
[----:B------:R3:W-:Y:S01]  /*b590*/  @P5 STG.E desc[UR18][R12.64], R19 ;  /* 0x000000130c005986 */ /* 0x0007e2000c101912 */
[----:B------:R-:W-:-:S03]  /*b5a0*/  ISETP.GT.AND P5, PT, R4, 0x11, P1 ;  /* 0x000000110400780c */ /* 0x000fc60000fa4270 */
[----:B------:R-:W4:Y:S04]  /*b5b0*/  LDL.LU R224, [R1] ;  /* 0x0000000001e07983 */ /* 0x000f280000300800 */
[----:B------:R-:W4:Y:S01]  /*b5c0*/  LDL.LU R225, [R1+0x1c] ;  /* 0x00001c0001e17983 */ /* 0x000f220000300800 */
[----:B------:R-:W-:-:S03]  /*b5d0*/  ISETP.GT.AND P4, PT, R4, 0x18, P2 ;  /* 0x000000180400780c */ /* 0x000fc60001784270 */
[----:B------:R-:W4:Y:S04]  /*b5e0*/  LDL.LU R222, [R1+0x18] ;  /* 0x0000180001de7983 */ /* 0x000f280000300800 */
[----:B0-----:R-:W4:Y:S04]  /*b5f0*/  LDL.LU R223, [R1+0x14] ;  /* 0x0000140001df7983 */ /* 0x001f280000300800 */
[----:B------:R-:W-:Y:S01]  /*b600*/  @P0 STG.E desc[UR18][R14.64], R219 ;  /* 0x000000db0e000986 */ /* 0x000fe2000c101912 */
[----:B------:R-:W-:-:S03]  /*b610*/  IADD3 R16, P0, R67, R12, RZ ;  /* 0x0000000c43107210 */ /* 0x000fc60007f1e0ff */
[----:B------:R-:W2:Y:S01]  /*b620*/  LDL.LU R220, [R1+0x8] ;  /* 0x0000080001dc7983 */ /* 0x000ea20000300800 */
[----:B------:R-:W-:Y:S01]  /*b630*/  FMUL R21, R218, UR20 ;  /* 0x00000014da157c20 */ /* 0x000fe20008400000 */
[----:B------:R-:W-:Y:S01]  /*b640*/  FMUL R217, R217, UR20 ;  /* 0x00000014d9d97c20 */ /* 0x000fe20008400000 */
[----:B-1----:R-:W-:Y:S01]  /*b650*/  IMAD.X R17, R65, 0x1, R13, P0 ;  /* 0x0000000141117824 */ /* 0x002fe200000e060d */
[----:B------:R-:W-:Y:S01]  /*b660*/  ISETP.GT.AND P0, PT, R4, 0x19, P2 ;  /* 0x000000190400780c */ /* 0x000fe20001704270 */
[----:B------:R-:W-:Y:S01]  /*b670*/  FMUL R23, R216, UR20 ;  /* 0x00000014d8177c20 */ /* 0x000fe20008400000 */
[----:B------:R0:W-:Y:S01]  /*b680*/  @P6 STG.E desc[UR18][R12.64+0x20], R21 ;  /* 0x000020150c006986 */ /* 0x0001e2000c101912 */
[----:B------:R-:W-:Y:S01]  /*b690*/  ISETP.GT.AND P6, PT, R4, 0x18, P1 ;  /* 0x000000180400780c */ /* 0x000fe20000fc4270 */
[----:B------:R-:W-:Y:S01]  /*b6a0*/  FMUL R215, R215, UR20 ;  /* 0x00000014d7d77c20 */ /* 0x000fe20008400000 */
[----:B------:R-:W-:Y:S01]  /*b6b0*/  FMUL R25, R214, UR20 ;  /* 0x00000014d6197c20 */ /* 0x000fe20008400000 */
[----:B------:R-:W-:Y:S01]  /*b6c0*/  @P5 STG.E desc[UR18][R14.64+0x20], R217 ;  /* 0x000020d90e005986 */ /* 0x000fe2000c101912 */
[----:B------:R-:W-:Y:S01]  /*b6d0*/  IADD3 R18, P5, R67, R14, RZ ;  /* 0x0000000e43127210 */ /* 0x000fe20007fbe0ff */
[----:B------:R-:W-:Y:S01]  /*b6e0*/  FMUL R213, R213, UR20 ;  /* 0x00000014d5d57c20 */ /* 0x000fe20008400000 */
[----:B------:R-:W-:Y:S01]  /*b6f0*/  FMUL R27, R212, UR20 ;  /* 0x00000014d41b7c20 */ /* 0x000fe20008400000 */
[----:B------:R1:W-:Y:S01]  /*b700*/  @P4 STG.E desc[UR18][R16.64], R23 ;  /* 0x0000001710004986 */ /* 0x0003e2000c101912 */
[----:B---3--:R-:W-:Y:S01]  /*b710*/  IADD3.X R19, R65, R15, RZ, P5, !PT ;  /* 0x0000000f41137210 */ /* 0x008fe20002ffe4ff */
[----:B------:R-:W-:Y:S01]  /*b720*/  FMUL R211, R211, UR20 ;  /* 0x00000014d3d37c20 */ /* 0x000fe20008400000 */
[----:B------:R-:W-:Y:S01]  /*b730*/  ISETP.GT.AND P4, PT, R4, 0x19, P1 ;  /* 0x000000190400780c */ /* 0x000fe20000f84270 */
[----:B------:R-:W-:Y:S01]  /*b740*/  FMUL R29, R210, UR20 ;  /* 0x00000014d21d7c20 */ /* 0x000fe20008400000 */
[----:B------:R-:W-:Y:S01]  /*b750*/  ISETP.GT.AND P5, PT, R4, 0x20, P2 ;  /* 0x000000200400780c */ /* 0x000fe200017a4270 */
[----:B------:R-:W-:Y:S01]  /*b760*/  @P0 STG.E desc[UR18][R18.64], R215 ;  /* 0x000000d712000986 */ /* 0x000fe2000c101912 */
[----:B------:R-:W-:Y:S01]  /*b770*/  IADD3 R20, P0, R67, R16, RZ ;  /* 0x0000001043147210 */ /* 0x000fe20007f1e0ff */
[----:B------:R-:W-:Y:S01]  /*b780*/  FMUL R209, R209, UR20 ;  /* 0x00000014d1d17c20 */ /* 0x000fe20008400000 */
[----:B------:R-:W-:Y:S01]  /*b790*/  FMUL R31, R208, UR20 ;  /* 0x00000014d01f7c20 */ /* 0x000fe20008400000 */
[----:B------:R3:W-:Y:S01]  /*b7a0*/  @P6 STG.E desc[UR18][R16.64+0x20], R25 ;  /* 0x0000201910006986 */ /* 0x0007e2000c101912 */
[C---:B------:R-:W-:Y:S01]  /*b7b0*/  ISETP.GT.AND P6, PT, R4.reuse, 0x20, P1 ;  /* 0x000000200400780c */ /* 0x040fe20000fc4270 */
[----:B0-----:R-:W-:Y:S01]  /*b7c0*/  IMAD.X R21, R65, 0x1, R17, P0 ;  /* 0x0000000141157824 */ /* 0x001fe200000e0611 */
        /* <DEDUP_REMOVED lines=8> */
[C---:B------:R-:W-:Y:S01]  /*b850*/  ISETP.GT.AND P5, PT, R4.reuse, 0x21, P1 ;  /* 0x000000210400780c */ /* 0x040fe20000fa4270 */
[----:B-1----:R-:W-:Y:S01]  /*b860*/  IMAD.X R23, R65, 0x1, R19, P4 ;  /* 0x0000000141177824 */ /* 0x002fe200020e0613 */
[----:B------:R-:W-:Y:S01]  /*b870*/  ISETP.GT.AND P4, PT, R4, 0x28, P2 ;  /* 0x000000280400780c */ /* 0x000fe20001784270 */
[----:B------:R-:W-:Y:S01]  /*b880*/  FMUL R203, R203, UR20 ;  /* 0x00000014cbcb7c20 */ /* 0x000fe20008400000 */
        /* <DEDUP_REMOVED lines=8> */
[----:B---3--:R-:W-:Y:S01]  /*b910*/  IMAD.X R25, R65, 0x1, R21, P0 ;  /* 0x0000000141197824 */ /* 0x008fe200000e0615 */
        /* <DEDUP_REMOVED lines=18> */
[----:B-1----:R-:W-:Y:S01]  /*ba40*/  IADD3.X R29, R65, R25, RZ, P0, !PT ;  /* 0x00000019411d7210 */ /* 0x002fe200007fe4ff */
[----:B------:R-:W-:Y:S01]  /*ba50*/  FMUL R49, R190, UR20 ;  /* 0x00000014be317c20 */ /* 0x000fe20008400000 */
[C---:B------:R-:W-:Y:S01]  /*ba60*/  ISETP.GT.AND P0, PT, R4.reuse, 0x31, P2 ;  /* 0x000000310400780c */ /* 0x040fe20001704270 */
[----:B------:R-:W-:Y:S01]  /*ba70*/  @P4 STG.E desc[UR18][R26.64+0x20], R205 ;  /* 0x000020cd1a004986 */ /* 0x000fe2000c101912 */
[----:B------:R-:W-:Y:S01]  /*ba80*/  IADD3 R30, P4, R67, R26, RZ ;  /* 0x0000001a431e7210 */ /* 0x000fe20007f9e0ff */
[----:B------:R-:W-:Y:S01]  /*ba90*/  FMUL R189, R189, UR20 ;  /* 0x00000014bdbd7c20 */ /* 0x000fe20008400000 */
[C---:B------:R-:W-:Y:S01]  /*baa0*/  ISETP.GT.AND P6, PT, R4.reuse, 0x30, P1 ;  /* 0x000000300400780c */ /* 0x040fe20000fc4270 */
[----:B------:R1:W-:Y:S01]  /*bab0*/  @P5 STG.E desc[UR18][R28.64], R35 ;  /* 0x000000231c005986 */ /* 0x0003e2000c101912 */
[C---:B------:R-:W-:Y:S01]  /*bac0*/  ISETP.GT.AND P5, PT, R4.reuse, 0x31, P1 ;  /* 0x000000310400780c */ /* 0x040fe20000fa4270 */
[----:B---3--:R-:W-:Y:S01]  /*bad0*/  IMAD.X R31, R65, 0x1, R27, P4 ;  /* 0x00000001411f7824 */ /* 0x008fe200020e061b */
        /* <DEDUP_REMOVED lines=38> */
[----:B0-----:R-:W-:Y:S01]  /*bd40*/  IADD3.X R39, R65, R35, RZ, P4, !PT ;  /* 0x0000002341277210 */ /* 0x001fe200027fe4ff */
[----:B------:R-:W-:Y:S01]  /*bd50*/  FMUL R171, R171, UR20 ;  /* 0x00000014abab7c20 */ /* 0x000fe20008400000 */
[C---:B------:R-:W-:Y:S01]  /*bd60*/  ISETP.GT.AND P5, PT, R4.reuse, 0x41, P1 ;  /* 0x000000410400780c */ /* 0x040fe20000fa4270 */
[----:B------:R-:W-:Y:S01]  /*bd70*/  FMUL R169, R169, UR20 ;  /* 0x00000014a9a97c20 */ /* 0x000fe20008400000 */
        /* <DEDUP_REMOVED lines=10> */
[C---:B------:R-:W-:Y:S01]  /*be20*/  ISETP.GT.AND P0, PT, R4.reuse, 0x49, P2 ;  /* 0x000000490400780c */ /* 0x040fe20001704270 */
        /* <DEDUP_REMOVED lines=13> */
[----:B------:R-:W-:-:S03]  /*bf00*/  IADD3 R44, P0, R67, R40, RZ ;  /* 0x00000028432c7210 */ /* 0x000fc60007f1e0ff */
[----:B------:R3:W-:Y:S01]  /*bf10*/  @P6 STG.E desc[UR18][R40.64+0x20], R49 ;  /* 0x0000203128006986 */ /* 0x0007e2000c101912 */
[C---:B------:R-:W-:Y:S01]  /*bf20*/  ISETP.GT.AND P6, PT, R4.reuse, 0x50, P1 ;  /* 0x000000500400780c */ /* 0x040fe20000fc4270 */
[----:B0-----:R-:W-:Y:S01]  /*bf30*/  IMAD.X R45, R65, 0x1, R41, P0 ;  /* 0x00000001412d7824 */ /* 0x001fe200000e0629 */
[----:B------:R-:W-:Y:S01]  /*bf40*/  ISETP.GT.AND P0, PT, R4, 0x51, P2 ;  /* 0x000000510400780c */ /* 0x000fe20001704270 */
[----:B------:R-:W-:Y:S01]  /*bf50*/  @P4 STG.E desc[UR18][R42.64+0x20], R189 ;  /* 0x000020bd2a004986 */ /* 0x000fe2000c101912 */
[----:B------:R-:W-:-:S03]  /*bf60*/  IADD3 R46, P4, R67, R42, RZ ;  /* 0x0000002a432e7210 */ /* 0x000fc60007f9e0ff */
[----:B------:R0:W-:Y:S01]  /*bf70*/  @P5 STG.E desc[UR18][R44.64], R51 ;  /* 0x000000332c005986 */ /* 0x0001e2000c101912 */
[C---:B------:R-:W-:Y:S01]  /*bf80*/  ISETP.GT.AND P5, PT, R4.reuse, 0x51, P1 ;  /* 0x000000510400780c */ /* 0x040fe20000fa4270 */
[----:B-1----:R-:W-:Y:S01]  /*bf90*/  IMAD.X R47, R65, 0x1, R43, P4 ;  /* 0x00000001412f7824 */ /* 0x002fe200020e062b */
[----:B------:R-:W-:-:S05]  /*bfa0*/  ISETP.GT.AND P4, PT, R4, 0x58, P2 ;  /* 0x000000580400780c */ /* 0x000fca0001784270 */
[----:B------:R-:W-:Y:S01]  /*bfb0*/  @P0 STG.E desc[UR18][R46.64], R187 ;  /* 0x000000bb2e000986 */ /* 0x000fe2000c101912 */
[----:B------:R-:W-:-:S03]  /*bfc0*/  IADD3 R48, P0, R67, R44, RZ ;  /* 0x0000002c43307210 */ /* 0x000fc60007f1e0ff */
[----:B------:R1:W-:Y:S01]  /*bfd0*/  @P6 STG.E desc[UR18][R44.64+0x20], R53 ;  /* 0x000020352c006986 */ /* 0x0003e2000c101912 */
[----:B---3--:R-:W-:Y:S02]  /*bfe0*/  IADD3.X R49, R65, R45, RZ, P0, !PT ;  /* 0x0000002d41317210 */ /* 0x008fe400007fe4ff */
[C---:B------:R-:W-:Y:S01]  /*bff0*/  ISETP.GT.AND P0, PT, R4.reuse, 0x59, P2 ;  /* 0x000000590400780c */ /* 0x040fe20001704270 */
[----:B------:R-:W-:Y:S01]  /*c000*/  @P5 STG.E desc[UR18][R46.64+0x20], R185 ;  /* 0x000020b92e005986 */ /* 0x000fe2000c101912 */
[----:B------:R-:W-:Y:S02]  /*c010*/  IADD3 R50, P6, R67, R46, RZ ;  /* 0x0000002e43327210 */ /* 0x000fe40007fde0ff */
[C---:B------:R-:W-:Y:S01]  /*c020*/  ISETP.GT.AND P5, PT, R4.reuse, 0x58, P1 ;  /* 0x000000580400780c */ /* 0x040fe20000fa4270 */
[----:B------:R3:W-:Y:S01]  /*c030*/  @P4 STG.E desc[UR18][R48.64], R55 ;  /* 0x0000003730004986 */ /* 0x0007e2000c101912 */
[C---:B------:R-:W-:Y:S01]  /*c040*/  ISETP.GT.AND P4, PT, R4.reuse, 0x59, P1 ;  /* 0x000000590400780c */ /* 0x040fe20000f84270 */
[----:B0-----:R-:W-:Y:S01]  /*c050*/  IMAD.X R51, R65, 0x1, R47, P6 ;  /* 0x0000000141337824 */ /* 0x001fe200030e062f */
[----:B------:R-:W-:-:S05]  /*c060*/  ISETP.GT.AND P6, PT, R4, 0x60, P2 ;  /* 0x000000600400780c */ /* 0x000fca00017c4270 */
[----:B------:R-:W-:Y:S01]  /*c070*/  @P0 STG.E desc[UR18][R50.64], R183 ;  /* 0x000000b732000986 */ /* 0x000fe2000c101912 */
[----:B------:R-:W-:-:S03]  /*c080*/  IADD3 R52, P0, R67, R48, RZ ;  /* 0x0000003043347210 */ /* 0x000fc60007f1e0ff */
[----:B------:R0:W-:Y:S01]  /*c090*/  @P5 STG.E desc[UR18][R48.64+0x20], R57 ;  /* 0x0000203930005986 */ /* 0x0001e2000c101912 */
[C---:B------:R-:W-:Y:S01]  /*c0a0*/  ISETP.GT.AND P5, PT, R4.reuse, 0x60, P1 ;  /* 0x000000600400780c */ /* 0x040fe20000fa4270 */
[----:B-1----:R-:W-:Y:S01]  /*c0b0*/  IMAD.X R53, R65, 0x1, R49, P0 ;  /* 0x0000000141357824 */ /* 0x002fe200000e0631 */
[----:B------:R-:W-:Y:S01]  /*c0c0*/  ISETP.GT.AND P0, PT, R4, 0x61, P2 ;  /* 0x000000610400780c */ /* 0x000fe20001704270 */
[----:B------:R-:W-:Y:S01]  /*c0d0*/  @P4 STG.E desc[UR18][R50.64+0x20], R181 ;  /* 0x000020b532004986 */ /* 0x000fe2000c101912 */
[----:B------:R-:W-:-:S03]  /*c0e0*/  IADD3 R54, P4, R67, R50, RZ ;  /* 0x0000003243367210 */ /* 0x000fc60007f9e0ff */
[----:B------:R1:W-:Y:S01]  /*c0f0*/  @P6 STG.E desc[UR18][R52.64], R59 ;  /* 0x0000003b34006986 */ /* 0x0003e2000c101912 */
[C---:B------:R-:W-:Y:S01]  /*c100*/  ISETP.GT.AND P6, PT, R4.reuse, 0x61, P1 ;  /* 0x000000610400780c */ /* 0x040fe20000fc4270 */
[----:B---3--:R-:W-:Y:S01]  /*c110*/  IMAD.X R55, R65, 0x1, R51, P4 ;  /* 0x0000000141377824 */ /* 0x008fe200020e0633 */
[----:B------:R-:W-:-:S05]  /*c120*/  ISETP.GT.AND P4, PT, R4, 0x68, P2 ;  /* 0x000000680400780c */ /* 0x000fca0001784270 */
[----:B------:R-:W-:Y:S01]  /*c130*/  @P0 STG.E desc[UR18][R54.64], R179 ;  /* 0x000000b336000986 */ /* 0x000fe2000c101912 */
[----:B------:R-:W-:-:S03]  /*c140*/  IADD3 R56, P0, R67, R52, RZ ;  /* 0x0000003443387210 */ /* 0x000fc60007f1e0ff */
[----:B------:R-:W-:Y:S01]  /*c150*/  @P5 STG.E desc[UR18][R52.64+0x20], R61 ;  /* 0x0000203d34005986 */ /* 0x000fe2000c101912 */
[----:B------:R-:W-:Y:S01]  /*c160*/  IADD3 R58, P5, R67, R54, RZ ;  /* 0x00000036433a7210 */ /* 0x000fe20007fbe0ff */
[C---:B0-----:R-:W-:Y:S01]  /*c170*/  IMAD.X R57, R65.reuse, 0x1, R53, P0 ;  /* 0x0000000141397824 */ /* 0x041fe200000e0635 */
[C---:B------:R-:W-:Y:S01]  /*c180*/  ISETP.GT.AND P0, PT, R4.reuse, 0x69, P2 ;  /* 0x000000690400780c */ /* 0x040fe20001704270 */
[----:B------:R-:W-:Y:S01]  /*c190*/  @P6 STG.E desc[UR18][R54.64+0x20], R177 ;  /* 0x000020b136006986 */ /* 0x000fe2000c101912 */
[C---:B------:R-:W-:Y:S02]  /*c1a0*/  ISETP.GT.AND P6, PT, R4.reuse, 0x68, P1 ;  /* 0x000000680400780c */ /* 0x040fe40000fc4270 */
[----:B-1----:R-:W-:Y:S01]  /*c1b0*/  IADD3.X R59, R65, R55, RZ, P5, !PT ;  /* 0x00000037413b7210 */ /* 0x002fe20002ffe4ff */
[----:B------:R0:W-:Y:S01]  /*c1c0*/  @P4 STG.E desc[UR18][R56.64], R69 ;  /* 0x0000004538004986 */ /* 0x0001e2000c101912 */
[C---:B------:R-:W-:Y:S02]  /*c1d0*/  ISETP.GT.AND P4, PT, R4.reuse, 0x69, P1 ;  /* 0x000000690400780c */ /* 0x040fe40000f84270 */
[----:B------:R-:W-:-:S05]  /*c1e0*/  ISETP.GT.AND P5, PT, R4, 0x70, P2 ;  /* 0x000000700400780c */ /* 0x000fca00017a4270 */
[----:B------:R-:W-:Y:S01]  /*c1f0*/  @P0 STG.E desc[UR18][R58.64], R175 ;  /* 0x000000af3a000986 */ /* 0x000fe2000c101912 */
[----:B------:R-:W-:-:S03]  /*c200*/  ISETP.GT.AND P0, PT, R4, 0x71, P2 ;  /* 0x000000710400780c */ /* 0x000fc60001704270 */
[----:B------:R1:W-:Y:S01]  /*c210*/  @P6 STG.E desc[UR18][R56.64+0x20], R71 ;  /* 0x0000204738006986 */ /* 0x0003e2000c101912 */
[C---:B------:R-:W-:Y:S01]  /*c220*/  IADD3 R62, P6, R67.reuse, R56, RZ ;  /* 0x00000038433e7210 */ /* 0x040fe20007fde0ff */
[----:B0-----:R-:W-:Y:S02]  /*c230*/  FMUL R69, R172, UR20 ;  /* 0x00000014ac457c20 */ /* 0x001fe40008400000 */
[----:B------:R-:W-:Y:S01]  /*c240*/  @P4 STG.E desc[UR18][R58.64+0x20], R173 ;  /* 0x000020ad3a004986 */ /* 0x000fe2000c101912 */
[----:B------:R-:W-:Y:S01]  /*c250*/  IADD3 R60, P4, R67, R58, RZ ;  /* 0x0000003a433c7210 */ /* 0x000fe20007f9e0ff */
[----:B------:R-:W-:-:S03]  /*c260*/  IMAD.X R63, R65, 0x1, R57, P6 ;  /* 0x00000001413f7824 */ /* 0x000fc600030e0639 */
[----:B------:R-:W-:Y:S01]  /*c270*/  IADD3 R64, P6, R67, R60, RZ ;  /* 0x0000003c43407210 */ /* 0x000fe20007fde0ff */
[----:B------:R-:W-:Y:S01]  /*c280*/  IMAD.X R61, R65, 0x1, R59, P4 ;  /* 0x00000001413d7824 */ /* 0x000fe200020e063b */
[----:B------:R-:W-:Y:S01]  /*c290*/  ISETP.GT.AND P4, PT, R4, 0x70, P1 ;  /* 0x000000700400780c */ /* 0x000fe20000f84270 */
[----:B------:R0:W-:Y:S01]  /*c2a0*/  @P5 STG.E desc[UR18][R62.64], R69 ;  /* 0x000000453e005986 */ /* 0x0001e2000c101912 */
[----:B------:R-:W-:Y:S01]  /*c2b0*/  IADD3 R66, P5, R67, R62, RZ ;  /* 0x0000003e43427210 */ /* 0x000fe20007fbe0ff */
[----:B-1----:R-:W-:Y:S02]  /*c2c0*/  FMUL R71, R170, UR20 ;  /* 0x00000014aa477c20 */ /* 0x002fe40008400000 */
[----:B------:R-:W-:Y:S01]  /*c2d0*/  @P0 STG.E desc[UR18][R60.64], R171 ;  /* 0x000000ab3c000986 */ /* 0x000fe2000c101912 */
[C---:B------:R-:W-:Y:S01]  /*c2e0*/  ISETP.GT.AND P0, PT, R4.reuse, 0x71, P1 ;  /* 0x000000710400780c */ /* 0x040fe20000f04270 */
[C---:B------:R-:W-:Y:S01]  /*c2f0*/  IMAD.X R67, R65.reuse, 0x1, R63, P5 ;  /* 0x0000000141437824 */ /* 0x040fe200028e063f */
[C---:B------:R-:W-:Y:S01]  /*c300*/  ISETP.GT.AND P5, PT, R4.reuse, 0x78, P2 ;  /* 0x000000780400780c */ /* 0x040fe200017a4270 */
[----:B------:R-:W-:Y:S01]  /*c310*/  IMAD.X R65, R65, 0x1, R61, P6 ;  /* 0x0000000141417824 */ /* 0x000fe200030e063d */
[----:B------:R-:W-:-:S03]  /*c320*/  ISETP.GT.AND P2, PT, R4, 0x79, P2 ;  /* 0x000000790400780c */ /* 0x000fc60001744270 */
[----:B------:R1:W-:Y:S01]  /*c330*/  @P4 STG.E desc[UR18][R62.64+0x20], R71 ;  /* 0x000020473e004986 */ /* 0x0003e2000c101912 */
[----:B------:R-:W-:Y:S01]  /*c340*/  ISETP.GT.AND P4, PT, R4, 0x78, P1 ;  /* 0x000000780400780c */ /* 0x000fe20000f84270 */
[----:B0-----:R-:W-:Y:S01]  /*c350*/  FMUL R69, R168, UR20 ;  /* 0x00000014a8457c20 */ /* 0x001fe20008400000 */
[----:B------:R-:W-:-:S03]  /*c360*/  ISETP.GT.AND P1, PT, R4, 0x79, P1 ;  /* 0x000000790400780c */ /* 0x000fc60000f24270 */
[----:B------:R-:W-:Y:S01]  /*c370*/  @P0 STG.E desc[UR18][R60.64+0x20], R169 ;  /* 0x000020a93c000986 */ /* 0x000fe2000c101912 */
[----:B------:R-:W-:-:S03]  /*c380*/  ISETP.GT.AND P0, PT, R5, 0x80, PT ;  /* 0x000000800500780c */ /* 0x000fc60003f04270 */
[----:B------:R0:W-:Y:S01]  /*c390*/  @P5 STG.E desc[UR18][R66.64], R69 ;  /* 0x0000004542005986 */ /* 0x0001e2000c101912 */
[----:B------:R-:W-:Y:S01]  /*c3a0*/  ISETP.GT.AND P5, PT, R4, RZ, P0 ;  /* 0x000000ff0400720c */ /* 0x000fe200007a4270 */
[----:B-1----:R-:W-:Y:S01]  /*c3b0*/  FMUL R71, R160, UR20 ;  /* 0x00000014a0477c20 */ /* 0x002fe20008400000 */
[----:B------:R-:W-:Y:S01]  /*c3c0*/  ISETP.GT.AND P6, PT, R4, 0x1, P0 ;  /* 0x000000010400780c */ /* 0x000fe200007c4270 */
[----:B------:R-:W-:Y:S01]  /*c3d0*/  @P2 STG.E desc[UR18][R64.64], R167 ;  /* 0x000000a740002986 */ /* 0x000fe2000c101912 */
[----:B------:R-:W-:Y:S01]  /*c3e0*/  ISETP.GT.AND P2, PT, R5, 0x88, PT ;  /* 0x000000880500780c */ /* 0x000fe20003f44270 */
[----:B------:R-:W-:Y:S02]  /*c3f0*/  FMUL R5, R164, UR20 ;  /* 0x00000014a4057c20 */ /* 0x000fe40008400000 */
[----:B------:R-:W-:Y:S01]  /*c400*/  @P4 STG.E desc[UR18][R66.64+0x20], R73 ;  /* 0x0000204942004986 */ /* 0x000fe2000c101912 */
[----:B------:R-:W-:-:S03]  /*c410*/  ISETP.GT.AND P4, PT, R4, RZ, P2 ;  /* 0x000000ff0400720c */ /* 0x000fc60001784270 */
[----:B------:R-:W-:Y:S01]  /*c420*/  @P1 STG.E desc[UR18][R64.64+0x20], R165 ;  /* 0x000020a540001986 */ /* 0x000fe2000c101912 */
[----:B------:R-:W-:Y:S01]  /*c430*/  ISETP.GT.AND P1, PT, R4, 0x1, P2 ;  /* 0x000000010400780c */ /* 0x000fe20001724270 */
[----:B0-----:R-:W-:Y:S02]  /*c440*/  FMUL R69, R162, UR20 ;  /* 0x00000014a2457c20 */ /* 0x001fe40008400000 */
[----:B------:R0:W-:Y:S01]  /*c450*/  @P5 STG.E desc[UR18][R2.64+0x200], R5 ;  /* 0x0002000502005986 */ /* 0x0001e2000c101912 */
[----:B------:R-:W-:-:S03]  /*c460*/  ISETP.GT.AND P5, PT, R4, 0x9, P0 ;  /* 0x000000090400780c */ /* 0x000fc600007a4270 */
[----:B------:R-:W-:Y:S01]  /*c470*/  @P6 STG.E desc[UR18][R6.64+0x200], R163 ;  /* 0x000200a306006986 */ /* 0x000fe2000c101912 */
[----:B------:R-:W-:-:S03]  /*c480*/  ISETP.GT.AND P6, PT, R4, 0x8, P0 ;  /* 0x000000080400780c */ /* 0x000fc600007c4270 */
[----:B------:R1:W-:Y:S01]  /*c490*/  @P4 STG.E desc[UR18][R2.64+0x220], R69 ;  /* 0x0002204502004986 */ /* 0x0003e2000c101912 */
[----:B------:R-:W-:-:S03]  /*c4a0*/  ISETP.GT.AND P4, PT, R4, 0x8, P2 ;  /* 0x000000080400780c */ /* 0x000fc60001784270 */
[----:B------:R3:W-:Y:S01]  /*c4b0*/  @P1 STG.E desc[UR18][R6.64+0x220], R161 ;  /* 0x000220a106001986 */ /* 0x0007e2000c101912 */
[----:B------:R-:W-:Y:S01]  /*c4c0*/  ISETP.GT.AND P1, PT, R4, 0x9, P2 ;  /* 0x000000090400780c */ /* 0x000fe20001724270 */
[----:B0-----:R-:W-:-:S04]  /*c4d0*/  FMUL R5, R158, UR20 ;  /* 0x000000149e057c20 */ /* 0x001fc80008400000 */
[----:B------:R-:W-:Y:S01]  /*c4e0*/  @P6 STG.E desc[UR18][R8.64+0x200], R71 ;  /* 0x0002004708006986 */ /* 0x000fe2000c101912 */
[----:B------:R-:W-:Y:S01]  /*c4f0*/  ISETP.GT.AND P6, PT, R4, 0x10, P0 ;  /* 0x000000100400780c */ /* 0x000fe200007c4270 */
[----:B-1----:R-:W-:Y:S02]  /*c500*/  FMUL R3, R156, UR20 ;  /* 0x000000149c037c20 */ /* 0x002fe40008400000 */
[----:B------:R-:W-:Y:S01]  /*c510*/  @P5 STG.E desc[UR18][R10.64+0x200], R159 ;  /* 0x0002009f0a005986 */ /* 0x000fe2000c101912 */
[----:B------:R-:W-:Y:S01]  /*c520*/  ISETP.GT.AND P5, PT, R4, 0x11, P0 ;  /* 0x000000110400780c */ /* 0x000fe200007a4270 */
[----:B---3--:R-:W-:Y:S02]  /*c530*/  FMUL R7, R154, UR20 ;  /* 0x000000149a077c20 */ /* 0x008fe40008400000 */
[----:B------:R0:W-:Y:S01]  /*c540*/  @P4 STG.E desc[UR18][R8.64+0x220], R5 ;  /* 0x0002200508004986 */ /* 0x0001e2000c101912 */
[----:B------:R-:W-:-:S03]  /*c550*/  ISETP.GT.AND P4, PT, R4, 0x10, P2 ;  /* 0x000000100400780c */ /* 0x000fc60001784270 */
[----:B------:R1:W-:Y:S01]  /*c560*/  @P1 STG.E desc[UR18][R10.64+0x220], R157 ;  /* 0x0002209d0a001986 */ /* 0x0003e2000c101912 */
[----:B------:R-:W-:-:S03]  /*c570*/  ISETP.GT.AND P1, PT, R4, 0x11, P2 ;  /* 0x000000110400780c */ /* 0x000fc60001724270 */
[----:B------:R4:W-:Y:S01]  /*c580*/  @P6 STG.E desc[UR18][R12.64+0x200], R3 ;  /* 0x000200030c006986 */ /* 0x0009e2000c101912 */
[----:B------:R-:W-:Y:S01]  /*c590*/  ISETP.GT.AND P6, PT, R4, 0x18, P0 ;  /* 0x000000180400780c */ /* 0x000fe200007c4270 */
[----:B0-----:R-:W-:Y:S02]  /*c5a0*/  FMUL R5, R152, UR20 ;  /* 0x0000001498057c20 */ /* 0x001fe40008400000 */
[----:B------:R-:W-:Y:S01]  /*c5b0*/  @P5 STG.E desc[UR18][R14.64+0x200], R155 ;  /* 0x0002009b0e005986 */ /* 0x000fe2000c101912 */
[----:B--2---:R-:W-:Y:S01]  /*c5c0*/  FMUL R9, R220, UR20 ;  /* 0x00000014dc097c20 */ /* 0x004fe20008400000 */
[----:B------:R-:W-:Y:S02]  /*c5d0*/  ISETP.GT.AND P5, PT, R4, 0x19, P0 ;  /* 0x000000190400780c */ /* 0x000fe400007a4270 */
[----:B------:R0:W-:Y:S01]  /*c5e0*/  @P4 STG.E desc[UR18][R12.64+0x220], R7 ;  /* 0x000220070c004986 */ /* 0x0001e2000c101912 */
[----:B-1----:R-:W-:Y:S01]  /*c5f0*/  FMUL R11, R0, UR20 ;  /* 0x00000014000b7c20 */ /* 0x002fe20008400000 */
[----:B------:R-:W-:Y:S01]  /*c600*/  ISETP.GT.AND P4, PT, R4, 0x18, P2 ;  /* 0x000000180400780c */ /* 0x000fe20001784270 */
[----:B----4-:R-:W-:Y:S01]  /*c610*/  FMUL R3, R224, UR20 ;  /* 0x00000014e0037c20 */ /* 0x010fe20008400000 */
[----:B------:R1:W-:Y:S01]  /*c620*/  @P1 STG.E desc[UR18][R14.64+0x220], R5 ;  /* 0x000220050e001986 */ /* 0x0003e2000c101912 */
[----:B------:R-:W-:-:S03]  /*c630*/  ISETP.GT.AND P1, PT, R4, 0x19, P2 ;  /* 0x000000190400780c */ /* 0x000fc60001724270 */
[----:B------:R-:W2:Y:S01]  /*c640*/  LDL.LU R224, [R1+0x20] ;  /* 0x0000200001e07983 */ /* 0x000ea20000300800 */
[----:B0-----:R-:W-:-:S03]  /*c650*/  FMUL R7, R227, UR20 ;  /* 0x00000014e3077c20 */ /* 0x001fc60008400000 */
[----:B------:R-:W-:Y:S01]  /*c660*/  @P6 STG.E desc[UR18][R16.64+0x200], R153 ;  /* 0x0002009910006986 */ /* 0x000fe2000c101912 */
[----:B------:R-:W-:Y:S01]  /*c670*/  ISETP.GT.AND P6, PT, R4, 0x20, P0 ;  /* 0x000000200400780c */ /* 0x000fe200007c4270 */
[----:B-1----:R-:W-:Y:S02]  /*c680*/  FMUL R5, R226, UR20 ;  /* 0x00000014e2057c20 */ /* 0x002fe40008400000 */
[----:B------:R-:W3:Y:S04]  /*c690*/  LDL.LU R227, [R1+0x24] ;  /* 0x0000240001e37983 */ /* 0x000ee80000300800 */
[----:B------:R-:W4:Y:S04]  /*c6a0*/  LDL.LU R220, [R1+0x28] ;  /* 0x0000280001dc7983 */ /* 0x000f280000300800 */
[----:B------:R-:W4:Y:S04]  /*c6b0*/  LDL.LU R226, [R1+0x2c] ;  /* 0x00002c0001e27983 */ /* 0x000f280000300800 */
[----:B------:R-:W4:Y:S04]  /*c6c0*/  LDL.LU R0, [R1+0x30] ;  /* 0x0000300001007983 */ /* 0x000f280000300800 */
[----:B------:R-:W-:Y:S01]  /*c6d0*/  @P5 STG.E desc[UR18][R18.64+0x200], R229 ;  /* 0x000200e512005986 */ /* 0x000fe2000c101912 */
[----:B------:R-:W-:-:S03]  /*c6e0*/  ISETP.GT.AND P5, PT, R4, 0x21, P0 ;  /* 0x000000210400780c */ /* 0x000fc600007a4270 */
[----:B------:R0:W-:Y:S01]  /*c6f0*/  @P4 STG.E desc[UR18][R16.64+0x220], R3 ;  /* 0x0002200310004986 */ /* 0x0001e2000c101912 */
[----:B------:R-:W-:-:S03]  /*c700*/  ISETP.GT.AND P4, PT, R4, 0x20, P2 ;  /* 0x000000200400780c */ /* 0x000fc60001784270 */
[----:B------:R1:W-:Y:S01]  /*c710*/  @P1 STG.E desc[UR18][R18.64+0x220], R7 ;  /* 0x0002200712001986 */ /* 0x0003e2000c101912 */
[----:B------:R-:W-:-:S03]  /*c720*/  ISETP.GT.AND P1, PT, R4, 0x21, P2 ;  /* 0x000000210400780c */ /* 0x000fc60001724270 */
[----:B------:R-:W-:Y:S01]  /*c730*/  @P6 STG.E desc[UR18][R20.64+0x200], R9 ;  /* 0x0002000914006986 */ /* 0x000fe2000c101912 */
[C---:B------:R-:W-:Y:S01]  /*c740*/  ISETP.GT.AND P6, PT, R4.reuse, 0x28, P0 ;  /* 0x000000280400780c */ /* 0x040fe200007c4270 */
[----:B0-----:R-:W-:Y:S02]  /*c750*/  FMUL R3, R223, UR20 ;  /* 0x00000014df037c20 */ /* 0x001fe40008400000 */
[----:B------:R-:W4:Y:S04]  /*c760*/  LDL.LU R223, [R1+0x34] ;  /* 0x0000340001df7983 */ /* 0x000f280000300800 */
[----:B------:R2:W-:Y:S01]  /*c770*/  @P5 STG.E desc[UR18][R22.64+0x200], R5 ;  /* 0x0002000516005986 */ /* 0x0005e2000c101912 */
[----:B------:R-:W-:Y:S01]  /*c780*/  ISETP.GT.AND P5, PT, R4, 0x29, P0 ;  /* 0x000000290400780c */ /* 0x000fe200007a4270 */
[----:B------:R-:W-:Y:S01]  /*c790*/  FMUL R13, R222, UR20 ;  /* 0x00000014de0d7c20 */ /* 0x000fe20008400000 */
[----:B-1----:R-:W-:Y:S01]  /*c7a0*/  FMUL R7, R225, UR20 ;  /* 0x00000014e1077c20 */ /* 0x002fe20008400000 */
[----:B------:R-:W4:Y:S04]  /*c7b0*/  LDL.LU R222, [R1+0x38] ;  /* 0x0000380001de7983 */ /* 0x000f280000300800 */
[----:B------:R-:W4:Y:S04]  /*c7c0*/  LDL.LU R225, [R1+0x3c] ;  /* 0x00003c0001e17983 */ /* 0x000f280000300800 */
[----:B------:R4:W-:Y:S04]  /*c7d0*/  @P4 STG.E desc[UR18][R20.64+0x220], R11 ;  /* 0x0002200b14004986 */ /* 0x0009e8000c101912 */
[----:B------:R0:W-:Y:S04]  /*c7e0*/  @P1 STG.E desc[UR18][R22.64+0x220], R3 ;  /* 0x0002200316001986 */ /* 0x0001e8000c101912 */
[----:B------:R-:W-:Y:S04]  /*c7f0*/  @P6 STG.E desc[UR18][R24.64+0x200], R13 ;  /* 0x0002000d18006986 */ /* 0x000fe8000c101912 */
[----:B------:R1:W-:Y:S01]  /*c800*/  @P5 STG.E desc[UR18][R26.64+0x200], R7 ;  /* 0x000200071a005986 */ /* 0x0003e2000c101912 */
[----:B--2---:R-:W-:-:S03]  /*c810*/  FMUL R5, R224, UR20 ;  /* 0x00000014e0057c20 */ /* 0x004fc60008400000 */
[----:B------:R-:W2:Y:S01]  /*c820*/  LDL.LU R224, [R1+0x40] ;  /* 0x0000400001e07983 */ /* 0x000ea20000300800 */
[----:B---3--:R-:W-:-:S03]  /*c830*/  FMUL R9, R227, UR20 ;  /* 0x00000014e3097c20 */ /* 0x008fc60008400000 */
[----:B------:R-:W3:Y:S01]  /*c840*/  LDL.LU R227, [R1+0x44] ;  /* 0x0000440001e37983 */ /* 0x000ee20000300800 */
[----:B----4-:R-:W-:-:S03]  /*c850*/  FMUL R11, R220, UR20 ;  /* 0x00000014dc0b7c20 */ /* 0x010fc60008400000 */
[----:B------:R-:W4:Y:S01]  /*c860*/  LDL.LU R220, [R1+0x48] ;  /* 0x0000480001dc7983 */ /* 0x000f220000300800 */
[----:B0-----:R-:W-:-:S03]  /*c870*/  FMUL R3, R226, UR20 ;  /* 0x00000014e2037c20 */ /* 0x001fc60008400000 */
[----:B------:R-:W4:Y:S01]  /*c880*/  LDL.LU R226, [R1+0x4c] ;  /* 0x00004c0001e27983 */ /* 0x000f220000300800 */
[----:B-1----:R-:W-:-:S03]  /*c890*/  FMUL R7, R0, UR20 ;  /* 0x0000001400077c20 */ /* 0x002fc60008400000 */
[----:B------:R-:W4:Y:S01]  /*c8a0*/  LDL.LU R0, [R1+0x50] ;  /* 0x0000500001007983 */ /* 0x000f220000300800 */
[C---:B------:R-:W-:Y:S02]  /*c8b0*/  ISETP.GT.AND P4, PT, R4.reuse, 0x28, P2 ;  /* 0x000000280400780c */ /* 0x040fe40001784270 */
[C---:B------:R-:W-:Y:S02]  /*c8c0*/  ISETP.GT.AND P1, PT, R4.reuse, 0x29, P2 ;  /* 0x000000290400780c */ /* 0x040fe40001724270 */
[C---:B------:R-:W-:Y:S02]  /*c8d0*/  ISETP.GT.AND P6, PT, R4.reuse, 0x30, P0 ;  /* 0x000000300400780c */ /* 0x040fe400007c4270 */
[----:B------:R-:W-:-:S07]  /*c8e0*/  ISETP.GT.AND P5, PT, R4, 0x31, P0 ;  /* 0x000000310400780c */ /* 0x000fce00007a4270 */
        /* <DEDUP_REMOVED lines=21> */
[----:B------:R-:W3:Y:S04]  /*ca40*/  LDL.LU R227, [R1+0x64] ;  /* 0x0000640001e37983 */ /* 0x000ee80000300800 */
[----:B------:R-:W3:Y:S01]  /*ca50*/  LDL.LU R221, [R1+0x68] ;  /* 0x0000680001dd7983 */ /* 0x000ee20000300800 */
[----:B----4-:R-:W-:-:S03]  /*ca60*/  FMUL R5, R226, UR20 ;  /* 0x00000014e2057c20 */ /* 0x010fc60008400000 */
[----:B------:R-:W4:Y:S01]  /*ca70*/  LDL.LU R226, [R1+0x6c] ;  /* 0x00006c0001e27983 */ /* 0x000f220000300800 */
[----:B0-----:R-:W-:-:S03]  /*ca80*/  FMUL R9, R0, UR20 ;  /* 0x0000001400097c20 */ /* 0x001fc60008400000 */
[----:B------:R-:W4:Y:S01]  /*ca90*/  LDL.LU R0, [R1+0x70] ;  /* 0x0000700001007983 */ /* 0x000f220000300800 */
[C---:B------:R-:W-:Y:S02]  /*caa0*/  ISETP.GT.AND P4, PT, R4.reuse, 0x38, P2 ;  /* 0x000000380400780c */ /* 0x040fe40001784270 */
[C---:B------:R-:W-:Y:S02]  /*cab0*/  ISETP.GT.AND P1, PT, R4.reuse, 0x39, P2 ;  /* 0x000000390400780c */ /* 0x040fe40001724270 */
[C---:B------:R-:W-:Y:S02]  /*cac0*/  ISETP.GT.AND P6, PT, R4.reuse, 0x40, P0 ;  /* 0x000000400400780c */ /* 0x040fe400007c4270 */
[----:B------:R-:W-:Y:S01]  /*cad0*/  ISETP.GT.AND P5, PT, R4, 0x41, P0 ;  /* 0x000000410400780c */ /* 0x000fe200007a4270 */
[----:B------:R-:W-:Y:S02]  /*cae0*/  FMUL R11, R220, UR20 ;  /* 0x00000014dc0b7c20 */ /* 0x000fe40008400000 */
[----:B------:R-:W4:Y:S04]  /*caf0*/  LDL.LU R220, [R1+0x74] ;  /* 0x0000740001dc7983 */ /* 0x000f280000300800 */
        /* <DEDUP_REMOVED lines=10> */
[----:B------:R-:W-:-:S02]  /*cba0*/  FMUL R13, R222, UR20 ;  /* 0x00000014de0d7c20 */ /* 0x000fc40008400000 */
[----:B------:R-:W4:Y:S01]  /*cbb0*/  LDL.LU R222, [R1+0x94] ;  /* 0x0000940001de7983 */ /* 0x000f220000300800 */
[----:B-1----:R-:W-:-:S03]  /*cbc0*/  FMUL R7, R225, UR20 ;  /* 0x00000014e1077c20 */ /* 0x002fc60008400000 */
[----:B------:R3:W-:Y:S04]  /*cbd0*/  @P4 STG.E desc[UR18][R36.64+0x220], R9 ;  /* 0x0002200924004986 */ /* 0x0007e8000c101912 */
[----:B------:R4:W-:Y:S04]  /*cbe0*/  @P1 STG.E desc[UR18][R38.64+0x220], R3 ;  /* 0x0002200326001986 */ /* 0x0009e8000c101912 */
[----:B------:R-:W4:Y:S04]  /*cbf0*/  LDL.LU R225, [R1+0x98] ;  /* 0x0000980001e17983 */ /* 0x000f280000300800 */
        /* <DEDUP_REMOVED lines=10> */
[----:B------:R-:W-:-:S03]  /*cca0*/  ISETP.GT.AND P4, PT, R4, 0x48, P2 ;  /* 0x000000480400780c */ /* 0x000fc60001784270 */
[----:B------:R-:W4:Y:S01]  /*ccb0*/  LDL.LU R217, [R1+0xac] ;  /* 0x0000ac0001d97983 */ /* 0x000f220000300800 */
[----:B------:R-:W-:-:S03]  /*ccc0*/  ISETP.GT.AND P1, PT, R4, 0x49, P2 ;  /* 0x000000490400780c */ /* 0x000fc60001724270 */
[----:B------:R-:W4:Y:S01]  /*ccd0*/  LDL.LU R216, [R1+0xb0] ;  /* 0x0000b00001d87983 */ /* 0x000f220000300800 */
[----:B------:R-:W-:-:S03]  /*cce0*/  ISETP.GT.AND P6, PT, R4, 0x50, P0 ;  /* 0x000000500400780c */ /* 0x000fc600007c4270 */
[----:B------:R-:W4:Y:S01]  /*ccf0*/  LDL.LU R219, [R1+0xb4] ;  /* 0x0000b40001db7983 */ /* 0x000f220000300800 */
[C---:B------:R-:W-:Y:S01]  /*cd00*/  ISETP.GT.AND P5, PT, R4.reuse, 0x51, P0 ;  /* 0x000000510400780c */ /* 0x040fe200007a4270 */
[----:B------:R-:W-:Y:S02]  /*cd10*/  FMUL R11, R221, UR20 ;  /* 0x00000014dd0b7c20 */ /* 0x000fe40008400000 */
[----:B------:R0:W-:Y:S01]  /*cd20*/  @P4 STG.E desc[UR18][R40.64+0x220], R5 ;  /* 0x0002200528004986 */ /* 0x0001e2000c101912 */
[----:B------:R-:W-:-:S03]  /*cd30*/  ISETP.GT.AND P4, PT, R4, 0x50, P2 ;  /* 0x000000500400780c */ /* 0x000fc60001784270 */
[----:B------:R-:W4:Y:S04]  /*cd40*/  LDL.LU R218, [R1+0xb8] ;  /* 0x0000b80001da7983 */ /* 0x000f280000300800 */
[----:B------:R-:W4:Y:S01]  /*cd50*/  LDL.LU R221, [R1+0xbc] ;  /* 0x0000bc0001dd7983 */ /* 0x000f220000300800 */
[----:B------:R-:W-:Y:S01]  /*cd60*/  FMUL R13, R223, UR20 ;  /* 0x00000014df0d7c20 */ /* 0x000fe20008400000 */
[----:B0-----:R-:W-:Y:S02]  /*cd70*/  FMUL R5, R220, UR20 ;  /* 0x00000014dc057c20 */ /* 0x001fe40008400000 */
[----:B------:R0:W-:Y:S01]  /*cd80*/  @P1 STG.E desc[UR18][R42.64+0x220], R9 ;  /* 0x000220092a001986 */ /* 0x0001e2000c101912 */
[----:B------:R-:W-:-:S03]  /*cd90*/  ISETP.GT.AND P1, PT, R4, 0x51, P2 ;  /* 0x000000510400780c */ /* 0x000fc60001724270 */
[----:B------:R-:W4:Y:S04]  /*cda0*/  LDL.LU R220, [R1+0xc0] ;  /* 0x0000c00001dc7983 */ /* 0x000f280000300800 */
[----:B------:R-:W4:Y:S04]  /*cdb0*/  LDL.LU R223, [R1+0xc4] ;  /* 0x0000c40001df7983 */ /* 0x000f280000300800 */
[----:B------:R-:W-:Y:S01]  /*cdc0*/  @P6 STG.E desc[UR18][R44.64+0x200], R11 ;  /* 0x0002000b2c006986 */ /* 0x000fe2000c101912 */
[----:B------:R-:W-:-:S03]  /*cdd0*/  ISETP.GT.AND P6, PT, R4, 0x58, P0 ;  /* 0x000000580400780c */ /* 0x000fc600007c4270 */
[----:B------:R1:W-:Y:S01]  /*cde0*/  @P5 STG.E desc[UR18][R46.64+0x200], R3 ;  /* 0x000200032e005986 */ /* 0x0003e2000c101912 */
[----:B------:R-:W-:Y:S01]  /*cdf0*/  ISETP.GT.AND P5, PT, R4, 0x59, P0 ;  /* 0x000000590400780c */ /* 0x000fe200007a4270 */
[----:B0-----:R-:W-:Y:S02]  /*ce00*/  FMUL R9, R222, UR20 ;  /* 0x00000014de097c20 */ /* 0x001fe40008400000 */
[----:B------:R2:W-:Y:S04]  /*ce10*/  @P4 STG.E desc[UR18][R44.64+0x220], R7 ;  /* 0x000220072c004986 */ /* 0x0005e8000c101912 */
[----:B------:R-:W4:Y:S01]  /*ce20*/  LDL.LU R222, [R1+0xc8] ;  /* 0x0000c80001de7983 */ /* 0x000f220000300800 */
[----:B-1----:R-:W-:-:S03]  /*ce30*/  FMUL R3, R225, UR20 ;  /* 0x00000014e1037c20 */ /* 0x002fc60008400000 */
        /* <DEDUP_REMOVED lines=21> */
[----:B------:R-:W-:-:S03]  /*cf90*/  ISETP.GT.AND P6, PT, R4, 0x68, P0 ;  /* 0x000000680400780c */ /* 0x000fc600007c4270 */
[----:B------:R1:W-:Y:S01]  /*cfa0*/  @P5 STG.E desc[UR18][R54.64+0x200], R5 ;  /* 0x0002000536005986 */ /* 0x0003e2000c101912 */
[----:B------:R-:W-:Y:S01]  /*cfb0*/  ISETP.GT.AND P5, PT, R4, 0x69, P0 ;  /* 0x000000690400780c */ /* 0x000fe200007a4270 */
[----:B0-----:R-:W-:Y:S01]  /*cfc0*/  FMUL R3, R217, UR20 ;  /* 0x00000014d9037c20 */ /* 0x001fe20008400000 */
[----:B------:R-:W-:Y:S01]  /*cfd0*/  FMUL R13, R216, UR20 ;  /* 0x00000014d80d7c20 */ /* 0x000fe20008400000 */
[----:B-1----:R-:W-:Y:S01]  /*cfe0*/  FMUL R7, R219, UR20 ;  /* 0x00000014db077c20 */ /* 0x002fe20008400000 */
[----:B------:R0:W-:Y:S01]  /*cff0*/  @P4 STG.E desc[UR18][R52.64+0x220], R9 ;  /* 0x0002200934004986 */ /* 0x0001e2000c101912 */
[----:B------:R-:W-:-:S03]  /*d000*/  ISETP.GT.AND P4, PT, R4, 0x68, P2 ;  /* 0x000000680400780c */ /* 0x000fc60001784270 */
[----:B------:R1:W-:Y:S01]  /*d010*/  @P1 STG.E desc[UR18][R54.64+0x220], R3 ;  /* 0x0002200336001986 */ /* 0x0003e2000c101912 */
[----:B------:R-:W-:-:S03]  /*d020*/  ISETP.GT.AND P1, PT, R4, 0x69, P2 ;  /* 0x000000690400780c */ /* 0x000fc60001724270 */
[----:B------:R-:W-:Y:S01]  /*d030*/  @P6 STG.E desc[UR18][R56.64+0x200], R13 ;  /* 0x0002000d38006986 */ /* 0x000fe2000c101912 */
[----:B------:R-:W-:-:S03]  /*d040*/  ISETP.GT.AND P6, PT, R4, 0x70, P0 ;  /* 0x000000700400780c */ /* 0x000fc600007c4270 */
[----:B------:R-:W-:Y:S01]  /*d050*/  @P5 STG.E desc[UR18][R58.64+0x200], R7 ;  /* 0x000200073a005986 */ /* 0x000fe2000c101912 */
[----:B------:R-:W-:Y:S01]  /*d060*/  ISETP.GT.AND P5, PT, R4, 0x71, P0 ;  /* 0x000000710400780c */ /* 0x000fe200007a4270 */
[----:B------:R-:W-:Y:S01]  /*d070*/  FMUL R5, R218, UR20 ;  /* 0x00000014da057c20 */ /* 0x000fe20008400000 */
[----:B0-----:R-:W-:Y:S01]  /*d080*/  FMUL R9, R221, UR20 ;  /* 0x00000014dd097c20 */ /* 0x001fe20008400000 */
[----:B------:R-:W-:Y:S01]  /*d090*/  FMUL R11, R220, UR20 ;  /* 0x00000014dc0b7c20 */ /* 0x000fe20008400000 */
[----:B------:R-:W-:Y:S02]  /*d0a0*/  FMUL R15, R223, UR20 ;  /* 0x00000014df0f7c20 */ /* 0x000fe40008400000 */
[----:B------:R0:W-:Y:S01]  /*d0b0*/  @P4 STG.E desc[UR18][R56.64+0x220], R5 ;  /* 0x0002200538004986 */ /* 0x0001e2000c101912 */
[----:B------:R-:W-:-:S03]  /*d0c0*/  ISETP.GT.AND P4, PT, R4, 0x70, P2 ;  /* 0x000000700400780c */ /* 0x000fc60001784270 */
[----:B------:R3:W-:Y:S01]  /*d0d0*/  @P1 STG.E desc[UR18][R58.64+0x220], R9 ;  /* 0x000220093a001986 */ /* 0x0007e2000c101912 */
[----:B------:R-:W-:-:S03]  /*d0e0*/  ISETP.GT.AND P1, PT, R4, 0x78, P0 ;  /* 0x000000780400780c */ /* 0x000fc60000724270 */
[----:B------:R4:W-:Y:S01]  /*d0f0*/  @P6 STG.E desc[UR18][R62.64+0x200], R11 ;  /* 0x0002000b3e006986 */ /* 0x0009e2000c101912 */
[----:B------:R-:W-:-:S03]  /*d100*/  ISETP.GT.AND P0, PT, R4, 0x79, P0 ;  /* 0x000000790400780c */ /* 0x000fc60000704270 */
[----:B------:R2:W-:Y:S01]  /*d110*/  @P5 STG.E desc[UR18][R60.64+0x200], R15 ;  /* 0x0002000f3c005986 */ /* 0x0005e2000c101912 */
[C---:B------:R-:W-:Y:S02]  /*d120*/  ISETP.GT.AND P5, PT, R4.reuse, 0x71, P2 ;  /* 0x000000710400780c */ /* 0x040fe400017a4270 */
[C---:B------:R-:W-:Y:S02]  /*d130*/  ISETP.GT.AND P6, PT, R4.reuse, 0x78, P2 ;  /* 0x000000780400780c */ /* 0x040fe400017c4270 */
[----:B------:R-:W-:Y:S01]  /*d140*/  ISETP.GT.AND P2, PT, R4, 0x79, P2 ;  /* 0x000000790400780c */ /* 0x000fe20001744270 */
[----:B-1----:R-:W-:Y:S01]  /*d150*/  FMUL R3, R222, UR20 ;  /* 0x00000014de037c20 */ /* 0x002fe20008400000 */
[----:B0-----:R-:W-:-:S04]  /*d160*/  FMUL R5, R225, UR20 ;  /* 0x00000014e1057c20 */ /* 0x001fc80008400000 */
[----:B------:R0:W-:Y:S04]  /*d170*/  @P4 STG.E desc[UR18][R62.64+0x220], R3 ;  /* 0x000220033e004986 */ /* 0x0001e8000c101912 */
[----:B------:R0:W-:Y:S01]  /*d180*/  @P5 STG.E desc[UR18][R60.64+0x220], R5 ;  /* 0x000220053c005986 */ /* 0x0001e2000c101912 */
[----:B--2---:R-:W-:-:S05]  /*d190*/  FMUL R7, R224, UR20 ;  /* 0x00000014e0077c20 */ /* 0x004fca0008400000 */
[----:B------:R0:W-:Y:S01]  /*d1a0*/  @P1 STG.E desc[UR18][R66.64+0x200], R7 ;  /* 0x0002000742001986 */ /* 0x0001e2000c101912 */
[----:B---3--:R-:W-:Y:S01]  /*d1b0*/  FMUL R9, R227, UR20 ;  /* 0x00000014e3097c20 */ /* 0x008fe20008400000 */
[----:B----4-:R-:W-:-:S04]  /*d1c0*/  FMUL R11, R226, UR20 ;  /* 0x00000014e20b7c20 */ /* 0x010fc80008400000 */
[----:B------:R0:W-:Y:S01]  /*d1d0*/  @P0 STG.E desc[UR18][R64.64+0x200], R9 ;  /* 0x0002000940000986 */ /* 0x0001e2000c101912 */
[----:B------:R-:W-:-:S03]  /*d1e0*/  FMUL R13, R0, UR20 ;  /* 0x00000014000d7c20 */ /* 0x000fc60008400000 */
[----:B------:R0:W-:Y:S04]  /*d1f0*/  @P6 STG.E desc[UR18][R66.64+0x220], R11 ;  /* 0x0002200b42006986 */ /* 0x0001e8000c101912 */
[----:B------:R0:W-:Y:S02]  /*d200*/  @P2 STG.E desc[UR18][R64.64+0x220], R13 ;  /* 0x0002200d40002986 */ /* 0x0001e4000c101912 */
.L_x_280:
[----:B------:R-:W-:Y:S05]  /*d210*/  BSYNC B0 ;  /* 0x0000000000007941 */ /* 0x000fea0003800000 */
.L_x_28:
[----:B0-2---:R-:W2:Y:S04]  /*d220*/  LDL.LU R3, [R1+0x84] ;  /* 0x0000840001037983 */ /* 0x005ea80000300800 */
[----:B------:R-:W2:Y:S01]  /*d230*/  LDL.LU R2, [R1+0x88] ;  /* 0x0000880001027983 */ /* 0x000ea20000300800 */
[----:B------:R-:W-:Y:S01]  /*d240*/  ULDC UR6, c[0x0][0xc] ;  /* 0x0000030000067ab9 */ /* 0x000fe20000000800 */
[----:B------:R-:W-:Y:S01]  /*d250*/  ULDC UR7, c[0x0][0x10] ;  /* 0x0000040000077ab9 */ /* 0x000fe20000000800 */
[----:B------:R-:W2:Y:S01]  /*d260*/  LDC R5, c[0x0][0x14] ;  /* 0x00000500ff057b82 */ /* 0x000ea20000000800 */
[----:B------:R-:W-:Y:S01]  /*d270*/  UIMAD.WIDE.U32 UR6, UR6, UR7, URZ ;  /* 0x00000007060672a5 */ /* 0x000fe2000f8e003f */
[----:B------:R-:W-:Y:S01]  /*d280*/  PRMT R0, RZ, 0x7610, R0 ;  /* 0x00007610ff007816 */ /* 0x000fe20000000000 */
[----:B------:R-:W-:-:S04]  /*d290*/  UMOV UR23, 0xffffffff ;  /* 0xffffffff00177882 */ /* 0x000fc80000000000 */
[----:B--2---:R-:W-:-:S04]  /*d2a0*/  IMAD.WIDE.U32 R2, R5, UR6, R2 ;  /* 0x0000000605027c25 */ /* 0x004fc8000f8e0002 */
[----:B------:R-:W-:Y:S01]  /*d2b0*/  IMAD R5, R5, UR7, RZ ;  /* 0x0000000705057c24 */ /* 0x000fe2000f8e02ff */
[----:B------:R-:W-:Y:S01]  /*d2c0*/  ULDC.64 UR6, c[0x0][0x750] ;  /* 0x0001d40000067ab9 */ /* 0x000fe20000000a00 */
[----:B------:R-:W-:Y:S01]  /*d2d0*/  IMAD.MOV.U32 R18, RZ, RZ, R2 ;  /* 0x000000ffff127224 */ /* 0x000fe200078e0002 */
[----:B------:R-:W-:Y:S01]  /*d2e0*/  ISETP.GE.U32.AND P0, PT, R2, UR6, PT ;  /* 0x0000000602007c0c */ /* 0x000fe2000bf06070 */
[----:B------:R-:W-:Y:S01]  /*d2f0*/  IMAD.MOV.U32 R2, RZ, RZ, -0x1 ;  /* 0xffffffffff027424 */ /* 0x000fe200078e00ff */
[----:B------:R-:W-:-:S04]  /*d300*/  IADD3 R19, R3, R5, RZ ;  /* 0x0000000503137210 */ /* 0x000fc80007ffe0ff */
[----:B------:R-:W-:Y:S01]  /*d310*/  ISETP.GE.U32.AND.EX P0, PT, R19, UR7, PT, P0 ;  /* 0x0000000713007c0c */ /* 0x000fe2000bf06100 */
[----:B------:R0:W-:Y:S04]  /*d320*/  STL [R1+0x84], R19 ;  /* 0x0000841301007387 */ /* 0x0001e80000100800 */
[----:B------:R0:W-:Y:S04]  /*d330*/  STL [R1+0x88], R18 ;  /* 0x0000881201007387 */ /* 0x0001e80000100800 */
[----:B------:R0:W-:Y:S04]  /*d340*/  STL [R1+0x8c], R2 ;  /* 0x00008c0201007387 */ /* 0x0001e80000100800 */
[----:B------:R-:W-:Y:S05]  /*d350*/  @P0 BRA `(.L_x_281) ;  /* 0x0000000400700947 */ /* 0x000fea0003800000 */
[----:B------:R-:W2:Y:S01]  /*d360*/  S2R R14, SR_CTAID.X ;  /* 0x00000000000e7919 */ /* 0x000ea20000002500 */
[----:B------:R-:W1:Y:S01]  /*d370*/  LDC.64 R8, c[0x0][0x728] ;  /* 0x0001ca00ff087b82 */ /* 0x000e620000000a00 */
[----:B------:R-:W-:Y:S01]  /*d380*/  ULDC UR6, c[0x0][0x150] ;  /* 0x0000540000067ab9 */ /* 0x000fe20000000800 */
[----:B------:R-:W-:Y:S01]  /*d390*/  IMAD.MOV.U32 R6, RZ, RZ, R18 ;  /* 0x000000ffff067224 */ /* 0x000fe200078e0012 */
[----:B------:R-:W0:Y:S01]  /*d3a0*/  S2R R16, SR_CTAID.Y ;  /* 0x0000000000107919 */ /* 0x000e220000002600 */
[----:B------:R-:W-:-:S04]  /*d3b0*/  IMAD.MOV.U32 R7, RZ, RZ, R19 ;  /* 0x000000ffff077224 */ /* 0x000fc800078e0013 */
[----:B------:R-:W0:Y:S08]  /*d3c0*/  LDC R17, c[0x0][0x144] ;  /* 0x00005100ff117b82 */ /* 0x000e300000000800 */
[----:B---3--:R-:W3:Y:S08]  /*d3d0*/  LDC R10, c[0x0][0x730] ;  /* 0x0001cc00ff0a7b82 */ /* 0x008ef00000000800 */
[----:B------:R-:W0:Y:S01]  /*d3e0*/  LDC.64 R12, c[0x0][0x720] ;  /* 0x0001c800ff0c7b82 */ /* 0x000e220000000a00 */
[----:B-1----:R-:W-:-:S04]  /*d3f0*/  ISETP.NE.U32.AND P0, PT, R8, RZ, PT ;  /* 0x000000ff0800720c */ /* 0x002fc80003f05070 */
[----:B------:R-:W-:Y:S02]  /*d400*/  ISETP.NE.AND.EX P0, PT, R9, RZ, PT, P0 ;  /* 0x000000ff0900720c */ /* 0x000fe40003f05300 */
[----:B--2---:R-:W-:-:S05]  /*d410*/  I2FP.F32.U32 R0, R14 ;  /* 0x0000000e00007245 */ /* 0x004fca0000201000 */
[----:B------:R-:W-:-:S04]  /*d420*/  FMUL R0, R0, UR6 ;  /* 0x0000000600007c20 */ /* 0x000fc80008400000 */
[----:B------:R1:W2:Y:S02]  /*d430*/  F2I.U32.TRUNC.NTZ R15, R0 ;  /* 0x00000000000f7305 */ /* 0x0002a4000020f000 */
[----:B---3--:R-:W-:Y:S05]  /*d440*/  @!P0 BRA `(.L_x_282) ;  /* 0x0000000000288947 */ /* 0x008fea0003800000 */
[----:B-1----:R-:W1:Y:S02]  /*d450*/  LDC R0, c[0x0][0x734] ;  /* 0x0001cd00ff007b82 */ /* 0x002e640000000800 */
[----:B-1----:R-:W-:-:S04]  /*d460*/  IADD3 R7, P0, R18, R0, RZ ;  /* 0x0000000012077210 */ /* 0x002fc80007f1e0ff */
[----:B------:R-:W-:-:S05]  /*d470*/  IADD3.X R11, RZ, R19, RZ, P0, !PT ;  /* 0x00000013ff0b7210 */ /* 0x000fca00007fe4ff */
[----:B0-----:R-:W-:-:S04]  /*d480*/  IMAD.WIDE.U32 R2, R11, R8, RZ ;  /* 0x000000080b027225 */ /* 0x001fc800078e00ff */
[----:B------:R-:W-:-:S04]  /*d490*/  IMAD.WIDE.U32 R4, P0, R7, R9, R2 ;  /* 0x0000000907047225 */ /* 0x000fc80007800002 */
[----:B------:R-:W-:-:S04]  /*d4a0*/  IMAD.WIDE.U32 R2, R7, R8, RZ ;  /* 0x0000000807027225 */ /* 0x000fc800078e00ff */
[----:B------:R-:W-:Y:S01]  /*d4b0*/  IMAD.X R7, RZ, RZ, RZ, P0 ;  /* 0x000000ffff077224 */ /* 0x000fe200000e06ff */
[----:B------:R-:W-:Y:S01]  /*d4c0*/  IADD3 RZ, P0, R3, R4, RZ ;  /* 0x0000000403ff7210 */ /* 0x000fe20007f1e0ff */
[----:B------:R-:W-:-:S04]  /*d4d0*/  IMAD.MOV.U32 R6, RZ, RZ, R5 ;  /* 0x000000ffff067224 */ /* 0x000fc800078e0005 */
[----:B------:R-:W-:-:S08]  /*d4e0*/  IMAD.WIDE.U32.X R6, R11, R9, R6, P0 ;  /* 0x000000090b067225 */ /* 0x000fd000000e0406 */
.L_x_282:
[----:B------:R-:W3:Y:S01]  /*d4f0*/  LDC.64 R22, c[0x0][0x740] ;  /* 0x0001d000ff167b82 */ /* 0x000ee20000000a00 */
[-C--:B------:R-:W-:Y:S01]  /*d500*/  SHF.R.U64 R21, R6, R10.reuse, R7 ;  /* 0x0000000a06157219 */ /* 0x080fe20000001207 */
[----:B--2---:R-:W-:Y:S01]  /*d510*/  IMAD.MOV R15, RZ, RZ, -R15 ;  /* 0x000000ffff0f7224 */ /* 0x004fe200078e0a0f */
[----:B-1----:R-:W-:Y:S01]  /*d520*/  SHF.R.U32.HI R0, RZ, R10, R7 ;  /* 0x0000000aff007219 */ /* 0x002fe20000011607 */
[----:B------:R-:W-:Y:S01]  /*d530*/  ULDC UR6, c[0x0][0x154] ;  /* 0x0000550000067ab9 */ /* 0x000fe20000000800 */
[----:B------:R-:W-:Y:S01]  /*d540*/  IADD3 R5, P0, RZ, -R21, RZ ;  /* 0x80000015ff057210 */ /* 0x000fe20007f1e0ff */
[----:B------:R-:W-:Y:S01]  /*d550*/  IMAD.MOV.U32 R7, RZ, RZ, 0x1 ;  /* 0x00000001ff077424 */ /* 0x000fe200078e00ff */
[----:B0-----:R-:W-:Y:S01]  /*d560*/  MOV R2, R18 ;  /* 0x0000001200027202 */ /* 0x001fe20000000f00 */
[----:B------:R-:W0:Y:S01]  /*d570*/  LDC R4, c[0x0][0x718] ;  /* 0x0001c600ff047b82 */ /* 0x000e220000000800 */
[----:B------:R-:W-:Y:S02]  /*d580*/  IMAD R18, R17, R15, R14 ;  /* 0x0000000f11127224 */ /* 0x000fe400078e020e */
[----:B------:R-:W-:-:S04]  /*d590*/  IMAD.X R3, RZ, RZ, ~R0, P0 ;  /* 0x000000ffff037224 */ /* 0x000fc800000e0e00 */
[-C--:B------:R-:W-:Y:S01]  /*d5a0*/  IMAD R0, R3, R12.reuse, RZ ;  /* 0x0000000c03007224 */ /* 0x080fe200078e02ff */
[----:B------:R-:W1:Y:S01]  /*d5b0*/  LDC R6, c[0x0][0x708] ;  /* 0x0001c200ff067b82 */ /* 0x000e620000000800 */
[----:B------:R-:W-:Y:S02]  /*d5c0*/  IMAD.MOV.U32 R3, RZ, RZ, R19 ;  /* 0x000000ffff037224 */ /* 0x000fe400078e0013 */
[----:B------:R-:W-:-:S05]  /*d5d0*/  IMAD.WIDE.U32 R2, R5, R12, R2 ;  /* 0x0000000c05027225 */ /* 0x000fca00078e0002 */
[----:B------:R-:W2:Y:S01]  /*d5e0*/  LDC R20, c[0x0][0x758] ;  /* 0x0001d600ff147b82 */ /* 0x000ea20000000800 */
[----:B------:R-:W-:Y:S01]  /*d5f0*/  IMAD R5, R5, R13, R0 ;  /* 0x0000000d05057224 */ /* 0x000fe200078e0200 */
[----:B------:R-:W-:Y:S02]  /*d600*/  I2FP.F32.U32 R0, R16 ;  /* 0x0000001000007245 */ /* 0x000fe40000201000 */
[----:B---3--:R-:W-:Y:S01]  /*d610*/  ISETP.NE.U32.AND P0, PT, R22, RZ, PT ;  /* 0x000000ff1600720c */ /* 0x008fe20003f05070 */
[----:B------:R-:W-:Y:S02]  /*d620*/  IMAD.IADD R3, R3, 0x1, R5 ;  /* 0x0000000103037824 */ /* 0x000fe400078e0205 */
[----:B------:R-:W-:Y:S01]  /*d630*/  FMUL R0, R0, UR6 ;  /* 0x0000000600007c20 */ /* 0x000fe20008400000 */
[----:B------:R-:W3:Y:S01]  /*d640*/  LDC R13, c[0x0][0x148] ;  /* 0x00005200ff0d7b82 */ /* 0x000ee20000000800 */
[----:B------:R-:W-:Y:S01]  /*d650*/  ISETP.NE.AND.EX P0, PT, R23, RZ, PT, P0 ;  /* 0x000000ff1700720c */ /* 0x000fe20003f05300 */
[----:B------:R-:W-:Y:S01]  /*d660*/  IMAD.MOV.U32 R5, RZ, RZ, -0x1 ;  /* 0xffffffffff057424 */ /* 0x000fe200078e00ff */
[-CC-:B0-----:R-:W-:Y:S01]  /*d670*/  SHF.R.U64 R10, R2, R4.reuse, R3.reuse ;  /* 0x00000004020a7219 */ /* 0x181fe20000001203 */
[----:B------:R0:W0:Y:S01]  /*d680*/  F2I.U32.TRUNC.NTZ R12, R0 ;  /* 0x00000000000c7305 */ /* 0x000022000020f000 */
[----:B------:R-:W-:-:S03]  /*d690*/  SHF.R.U32.HI R3, RZ, R4, R3 ;  /* 0x00000004ff037219 */ /* 0x000fc60000011603 */
[----:B------:R-:W0:Y:S01]  /*d6a0*/  LDC R14, c[0x0][0x700] ;  /* 0x0001c000ff0e7b82 */ /* 0x000e220000000800 */
[-CC-:B-1----:R-:W-:Y:S02]  /*d6b0*/  SHF.R.U64 R8, R10, R6.reuse, R3.reuse ;  /* 0x000000060a087219 */ /* 0x182fe40000001203 */
[----:B------:R-:W-:-:S05]  /*d6c0*/  SHF.R.U32.HI R3, RZ, R6, R3 ;  /* 0x00000006ff037219 */ /* 0x000fca0000011603 */
[----:B------:R-:W1:Y:S01]  /*d6d0*/  LDC R15, c[0x0][0x748] ;  /* 0x0001d200ff0f7b82 */ /* 0x000e620000000800 */
[-C--:B--2---:R-:W-:Y:S02]  /*d6e0*/  SHF.L.U32 R5, R5, R20.reuse, RZ ;  /* 0x0000001405057219 */ /* 0x084fe400000006ff */
[-CC-:B------:R-:W-:Y:S02]  /*d6f0*/  SHF.R.U64 R11, R8, R20.reuse, R3.reuse ;  /* 0x00000014080b7219 */ /* 0x180fe40000001203 */
[-C--:B------:R-:W-:Y:S02]  /*d700*/  SHF.R.U32.HI R3, RZ, R20.reuse, R3 ;  /* 0x00000014ff037219 */ /* 0x080fe40000011603 */
[----:B------:R-:W-:Y:S01]  /*d710*/  SHF.L.U32 R20, R7, R20, RZ ;  /* 0x0000001407147219 */ /* 0x000fe200000006ff */
[----:B------:R-:W2:Y:S01]  /*d720*/  LDC R17, c[0x0][0x738] ;  /* 0x0001ce00ff117b82 */ /* 0x000ea20000000800 */
[----:B------:R-:W-:Y:S02]  /*d730*/  LOP3.LUT R101, RZ, R5, RZ, 0x33, !PT ;  /* 0x00000005ff657212 */ /* 0x000fe400078e33ff */
[----:B------:R-:W-:-:S05]  /*d740*/  MOV R2, R11 ;  /* 0x0000000b00027202 */ /* 0x000fca0000000f00 */
[----:B------:R-:W0:Y:S01]  /*d750*/  LDC R19, c[0x0][0x710] ;  /* 0x0001c400ff137b82 */ /* 0x000e220000000800 */
[----:B------:R-:W-:Y:S05]  /*d760*/  @!P0 BRA `(.L_x_283) ;  /* 0x0000000000288947 */ /* 0x000fea0003800000 */
[----:B0-----:R-:W0:Y:S02]  /*d770*/  LDC R0, c[0x0][0x74c] ;  /* 0x0001d300ff007b82 */ /* 0x001e240000000800 */
[----:B0-----:R-:W-:-:S05]  /*d780*/  IADD3 R7, P0, R11, R0, RZ ;  /* 0x000000000b077210 */ /* 0x001fca0007f1e0ff */
[----:B------:R-:W-:-:S04]  /*d790*/  IMAD.X R9, RZ, RZ, R3, P0 ;  /* 0x000000ffff097224 */ /* 0x000fc800000e0603 */
[----:B------:R-:W-:-:S04]  /*d7a0*/  IMAD.WIDE.U32 R2, R9, R22, RZ ;  /* 0x0000001609027225 */ /* 0x000fc800078e00ff */
[----:B------:R-:W-:-:S04]  /*d7b0*/  IMAD.WIDE.U32 R4, P0, R7, R23, R2 ;  /* 0x0000001707047225 */ /* 0x000fc80007800002 */
[----:B------:R-:W-:-:S04]  /*d7c0*/  IMAD.WIDE.U32 R2, R7, R22, RZ ;  /* 0x0000001607027225 */ /* 0x000fc800078e00ff */
[----:B------:R-:W-:Y:S01]  /*d7d0*/  IMAD.X R7, RZ, RZ, RZ, P0 ;  /* 0x000000ffff077224 */ /* 0x000fe200000e06ff */
[----:B------:R-:W-:Y:S01]  /*d7e0*/  IADD3 RZ, P0, R3, R4, RZ ;  /* 0x0000000403ff7210 */ /* 0x000fe20007f1e0ff */
[----:B------:R-:W-:-:S04]  /*d7f0*/  IMAD.MOV.U32 R6, RZ, RZ, R5 ;  /* 0x000000ffff067224 */ /* 0x000fc800078e0005 */
[----:B------:R-:W-:-:S08]  /*d800*/  IMAD.WIDE.U32.X R2, R9, R23, R6, P0 ;  /* 0x0000001709027225 */ /* 0x000fd000000e0406 */
.L_x_283:
[----:B01----:R-:W-:Y:S01]  /*d810*/  SHF.R.U64 R0, R2, R15, R3 ;  /* 0x0000000f02007219 */ /* 0x003fe20000001203 */
[----:B------:R-:W-:Y:S01]  /*d820*/  IMAD.MOV R12, RZ, RZ, -R12 ;  /* 0x000000ffff0c7224 */ /* 0x000fe200078e0a0c */
[----:B------:R-:W-:Y:S02]  /*d830*/  LOP3.LUT R101, R8, R101, RZ, 0xc0, !PT ;  /* 0x0000006508657212 */ /* 0x000fe400078ec0ff */
[----:B------:R-:W-:Y:S01]  /*d840*/  IADD3 R3, R14, -0x1, RZ ;  /* 0xffffffff0e037810 */ /* 0x000fe20007ffe0ff */
[----:B------:R-:W-:Y:S01]  /*d850*/  IMAD.MOV R2, RZ, RZ, -R0 ;  /* 0x000000ffff027224 */ /* 0x000fe200078e0a00 */
[----:B------:R-:W-:Y:S01]  /*d860*/  R2UR UR23, R21 ;  /* 0x00000000151772ca */ /* 0x000fe200000e0000 */
[----:B------:R-:W-:Y:S01]  /*d870*/  IMAD R101, R20, R0, R101 ;  /* 0x0000000014657224 */ /* 0x000fe200078e0265 */
[----:B------:R-:W-:Y:S01]  /*d880*/  LOP3.LUT R3, R10, R3, RZ, 0xc0, !PT ;  /* 0x000000030a037212 */ /* 0x000fe200078ec0ff */
[----:B---3--:R-:W-:Y:S02]  /*d890*/  @P3 IMAD R18, R13, R12, R16 ;  /* 0x0000000c0d123224 */ /* 0x008fe400078e0210 */
[----:B--2---:R-:W-:-:S02]  /*d8a0*/  IMAD R0, R2, R17, R11 ;  /* 0x0000001102007224 */ /* 0x004fc400078e020b */
[----:B------:R-:W-:Y:S02]  /*d8b0*/  IMAD R101, R101, R19, R18 ;  /* 0x0000001365657224 */ /* 0x000fe400078e0212 */
[----:B------:R-:W-:Y:S02]  /*d8c0*/  IMAD R0, R0, R14, R3 ;  /* 0x0000000e00007224 */ /* 0x000fe400078e0203 */
[----:B------:R-:W-:-:S03]  /*d8d0*/  IMAD.MOV.U32 R2, RZ, RZ, 0x1 ;  /* 0x00000001ff027424 */ /* 0x000fc600078e00ff */
[----:B------:R-:W-:Y:S02]  /*d8e0*/  SEL R3, R0, R101, !P3 ;  /* 0x0000006500037207 */ /* 0x000fe40005800000 */
[----:B------:R-:W-:Y:S02]  /*d8f0*/  SEL R101, R101, R0, !P3 ;  /* 0x0000000065657207 */ /* 0x000fe40005800000 */
[----:B------:R-:W-:Y:S01]  /*d900*/  PRMT R0, R2, 0x7610, R0 ;  /* 0x0000761002007816 */ /* 0x000fe20000000000 */
[----:B------:R2:W-:Y:S06]  /*d910*/  STL [R1+0x8c], R3 ;  /* 0x00008c0301007387 */ /* 0x0005ec0000100800 */
.L_x_281:
[----:B------:R0:W-:Y:S01]  /*d920*/  STL [R1+0xe0], R101 ;  /* 0x0000e06501007387 */ /* 0x0001e20000100800 */
[----:B------:R-:W-:-:S13]  /*d930*/  LOP3.LUT P0, RZ, R0, 0xff, RZ, 0xc0, !PT ;  /* 0x000000ff00ff7812 */ /* 0x000fda000780c0ff */
[----:B0-----:R-:W-:Y:S05]  /*d940*/  @P0 BRA `(.L_x_284) ;  /* 0xffffff3800c00947 */ /* 0x001fea000383ffff */
[----:B------:R-:W-:Y:S05]  /*d950*/  EXIT ;  /* 0x000000000000794d */ /* 0x000fea0003800000 */
.L_x_8:
[----:B------:R-:W2:Y:S01]  /*d960*/  LDL R22, [R1+0x88] ;  /* 0x0000880001167983 */ /* 0x000ea20000100800 */
[----:B------:R-:W-:-:S03]  /*d970*/  ULDC.64 UR4, c[0x0][0x750] ;  /* 0x0001d40000047ab9 */ /* 0x000fc60000000a00 */
[----:B0-----:R-:W3:Y:S01]  /*d980*/  LDL R23, [R1+0x84] ;  /* 0x0000840001177983 */ /* 0x001ee20000100800 */
[----:B------:R-:W-:Y:S01]  /*d990*/  PRMT R4, RZ, 0x7610, R4 ;  /* 0x00007610ff047816 */ /* 0x000fe20000000004 */
[----:B------:R-:W-:Y:S01]  /*d9a0*/  IMAD.MOV.U32 R5, RZ, RZ, -0x1 ;  /* 0xffffffffff057424 */ /* 0x000fe200078e00ff */
[----:B------:R-:W-:Y:S01]  /*d9b0*/  MOV R6, 0xffffffff ;  /* 0xffffffff00067802 */ /* 0x000fe20000000f00 */
[----:B------:R-:W-:Y:S01]  /*d9c0*/  IMAD.MOV.U32 R7, RZ, RZ, -0x1 ;  /* 0xffffffffff077424 */ /* 0x000fe200078e00ff */
[----:B--2---:R-:W-:-:S04]  /*d9d0*/  ISETP.GE.U32.AND P0, PT, R22, UR4, PT ;  /* 0x0000000416007c0c */ /* 0x004fc8000bf06070 */
[----:B---3--:R-:W-:-:S13]  /*d9e0*/  ISETP.GE.U32.AND.EX P0, PT, R23, UR5, PT, P0 ;  /* 0x0000000517007c0c */ /* 0x008fda000bf06100 */
[----:B------:R-:W-:Y:S05]  /*d9f0*/  @P0 BRA `(.L_x_285) ;  /* 0x00000004002c0947 */ /* 0x000fea0003800000 */
[----:B------:R-:W0:Y:S01]  /*da00*/  LDC.64 R14, c[0x0][0x728] ;  /* 0x0001ca00ff0e7b82 */ /* 0x000e220000000a00 */
[----:B------:R-:W-:Y:S02]  /*da10*/  IMAD.MOV.U32 R8, RZ, RZ, R22 ;  /* 0x000000ffff087224 */ /* 0x000fe400078e0016 */
[----:B------:R-:W-:-:S05]  /*da20*/  IMAD.MOV.U32 R9, RZ, RZ, R23 ;  /* 0x000000ffff097224 */ /* 0x000fca00078e0017 */
[----:B------:R-:W1:Y:S08]  /*da30*/  LDC R10, c[0x0][0x730] ;  /* 0x0001cc00ff0a7b82 */ /* 0x000e700000000800 */
[----:B------:R-:W2:Y:S01]  /*da40*/  LDC.64 R16, c[0x0][0x720] ;  /* 0x0001c800ff107b82 */ /* 0x000ea20000000a00 */
[----:B0-----:R-:W-:-:S04]  /*da50*/  ISETP.NE.U32.AND P0, PT, R14, RZ, PT ;  /* 0x000000ff0e00720c */ /* 0x001fc80003f05070 */
[----:B------:R-:W-:-:S13]  /*da60*/  ISETP.NE.AND.EX P0, PT, R15, RZ, PT, P0 ;  /* 0x000000ff0f00720c */ /* 0x000fda0003f05300 */
[----:B-12---:R-:W-:Y:S05]  /*da70*/  @!P0 BRA `(.L_x_286) ;  /* 0x0000000000288947 */ /* 0x006fea0003800000 */
[----:B------:R-:W0:Y:S02]  /*da80*/  LDC R4, c[0x0][0x734] ;  /* 0x0001cd00ff047b82 */ /* 0x000e240000000800 */
[----:B0-----:R-:W-:-:S05]  /*da90*/  IADD3 R9, P0, R22, R4, RZ ;  /* 0x0000000416097210 */ /* 0x001fca0007f1e0ff */
        /* <DEDUP_REMOVED lines=8> */
.L_x_286:
[----:B------:R-:W0:Y:S01]  /*db20*/  LDC.64 R20, c[0x0][0x740] ;  /* 0x0001d000ff147b82 */ /* 0x000e220000000a00 */
[-CC-:B------:R-:W-:Y:S02]  /*db30*/  SHF.R.U64 R14, R8, R10.reuse, R9.reuse ;  /* 0x0000000a080e7219 */ /* 0x180fe40000001209 */
[----:B------:R-:W-:Y:S02]  /*db40*/  SHF.R.U32.HI R4, RZ, R10, R9 ;  /* 0x0000000aff047219 */ /* 0x000fe40000011609 */
[----:B------:R-:W-:-:S03]  /*db50*/  IADD3 R7, P0, RZ, -R14, RZ ;  /* 0x8000000eff077210 */ /* 0x000fc60007f1e0ff */
[----:B------:R-:W1:Y:S02]  /*db60*/  LDC R8, c[0x0][0x718] ;  /* 0x0001c600ff087b82 */ /* 0x000e640000000800 */
[----:B------:R-:W-:Y:S02]  /*db70*/  IMAD.X R5, RZ, RZ, ~R4, P0 ;  /* 0x000000ffff057224 */ /* 0x000fe400000e0e04 */
[----:B------:R-:W-:Y:S02]  /*db80*/  IMAD.MOV.U32 R4, RZ, RZ, R22 ;  /* 0x000000ffff047224 */ /* 0x000fe400078e0016 */
[-C--:B------:R-:W-:Y:S02]  /*db90*/  IMAD R6, R5, R16.reuse, RZ ;  /* 0x0000001005067224 */ /* 0x080fe400078e02ff */
[----:B------:R-:W2:Y:S01]  /*dba0*/  LDC R18, c[0x0][0x708] ;  /* 0x0001c200ff127b82 */ /* 0x000ea20000000800 */
[----:B------:R-:W-:Y:S02]  /*dbb0*/  IMAD.MOV.U32 R5, RZ, RZ, R23 ;  /* 0x000000ffff057224 */ /* 0x000fe400078e0017 */
[----:B------:R-:W-:-:S05]  /*dbc0*/  IMAD.WIDE.U32 R4, R7, R16, R4 ;  /* 0x0000001007047225 */ /* 0x000fca00078e0004 */
[----:B------:R-:W3:Y:S01]  /*dbd0*/  LDC R19, c[0x0][0x758] ;  /* 0x0001d600ff137b82 */ /* 0x000ee20000000800 */
[----:B------:R-:W-:Y:S01]  /*dbe0*/  IMAD R7, R7, R17, R6 ;  /* 0x0000001107077224 */ /* 0x000fe200078e0206 */
[----:B0-----:R-:W-:Y:S02]  /*dbf0*/  ISETP.NE.U32.AND P0, PT, R20, RZ, PT ;  /* 0x000000ff1400720c */ /* 0x001fe40003f05070 */
[----:B------:R-:W-:Y:S01]  /*dc00*/  MOV R6, 0xffffffff ;  /* 0xffffffff00067802 */ /* 0x000fe20000000f00 */
[----:B------:R-:W-:Y:S01]  /*dc10*/  IMAD.IADD R5, R5, 0x1, R7 ;  /* 0x0000000105057824 */ /* 0x000fe200078e0207 */
[----:B------:R-:W-:Y:S02]  /*dc20*/  ISETP.NE.AND.EX P0, PT, R21, RZ, PT, P0 ;  /* 0x000000ff1500720c */ /* 0x000fe40003f05300 */
[----:B------:R-:W0:Y:S02]  /*dc30*/  LDC R17, c[0x0][0x700] ;  /* 0x0001c000ff117b82 */ /* 0x000e240000000800 */
[----:B-1----:R-:W-:-:S02]  /*dc40*/  SHF.R.U64 R10, R4, R8, R5 ;  /* 0x00000008040a7219 */ /* 0x002fc40000001205 */
[----:B------:R-:W-:-:S04]  /*dc50*/  SHF.R.U32.HI R5, RZ, R8, R5 ;  /* 0x00000008ff057219 */ /* 0x000fc80000011605 */
[----:B------:R-:W1:Y:S01]  /*dc60*/  LDC R22, c[0x0][0x748] ;  /* 0x0001d200ff167b82 */ /* 0x000e620000000800 */
[-CC-:B--2---:R-:W-:Y:S02]  /*dc70*/  SHF.R.U64 R15, R10, R18.reuse, R5.reuse ;  /* 0x000000120a0f7219 */ /* 0x184fe40000001205 */
[----:B------:R-:W-:Y:S01]  /*dc80*/  SHF.R.U32.HI R4, RZ, R18, R5 ;  /* 0x00000012ff047219 */ /* 0x000fe20000011605 */
[----:B------:R-:W-:-:S04]  /*dc90*/  IMAD.MOV.U32 R18, RZ, RZ, 0x1 ;  /* 0x00000001ff127424 */ /* 0x000fc800078e00ff */
[----:B------:R-:W2:Y:S01]  /*dca0*/  LDC R23, c[0x0][0x738] ;  /* 0x0001ce00ff177b82 */ /* 0x000ea20000000800 */
[-CC-:B---3--:R-:W-:Y:S02]  /*dcb0*/  SHF.R.U64 R16, R15, R19.reuse, R4.reuse ;  /* 0x000000130f107219 */ /* 0x188fe40000001204 */
[-C--:B------:R-:W-:Y:S02]  /*dcc0*/  SHF.L.U32 R6, R6, R19.reuse, RZ ;  /* 0x0000001306067219 */ /* 0x080fe400000006ff */
[----:B------:R-:W-:Y:S01]  /*dcd0*/  SHF.R.U32.HI R5, RZ, R19, R4 ;  /* 0x00000013ff057219 */ /* 0x000fe20000011604 */
[----:B------:R-:W-:Y:S01]  /*dce0*/  IMAD.MOV.U32 R4, RZ, RZ, R16 ;  /* 0x000000ffff047224 */ /* 0x000fe200078e0010 */
[----:B------:R-:W-:Y:S01]  /*dcf0*/  LOP3.LUT R24, RZ, R6, RZ, 0x33, !PT ;  /* 0x00000006ff187212 */ /* 0x000fe200078e33ff */
[----:B------:R-:W3:Y:S01]  /*dd00*/  LDC R25, c[0x0][0x710] ;  /* 0x0001c400ff197b82 */ /* 0x000ee20000000800 */
[----:B------:R-:W-:Y:S05]  /*dd10*/  @!P0 BRA `(.L_x_287) ;  /* 0x0000000000288947 */ /* 0x000fea0003800000 */
[----:B------:R-:W4:Y:S02]  /*dd20*/  LDC R9, c[0x0][0x74c] ;  /* 0x0001d300ff097b82 */ /* 0x000f240000000800 */
[----:B----4-:R-:W-:-:S05]  /*dd30*/  IADD3 R9, P0, R16, R9, RZ ;  /* 0x0000000910097210 */ /* 0x010fca0007f1e0ff */
[----:B------:R-:W-:-:S04]  /*dd40*/  IMAD.X R13, RZ, RZ, R5, P0 ;  /* 0x000000ffff0d7224 */ /* 0x000fc800000e0605 */
[----:B------:R-:W-:-:S04]  /*dd50*/  IMAD.WIDE.U32 R4, R13, R20, RZ ;  /* 0x000000140d047225 */ /* 0x000fc800078e00ff */
[----:B------:R-:W-:-:S04]  /*dd60*/  IMAD.WIDE.U32 R6, P0, R9, R21, R4 ;  /* 0x0000001509067225 */ /* 0x000fc80007800004 */
[----:B------:R-:W-:Y:S01]  /*dd70*/  IMAD.WIDE.U32 R4, R9, R20, RZ ;  /* 0x0000001409047225 */ /* 0x000fe200078e00ff */
[----:B------:R-:W-:-:S03]  /*dd80*/  IADD3.X R9, RZ, RZ, RZ, P0, !PT ;  /* 0x000000ffff097210 */ /* 0x000fc600007fe4ff */
[----:B------:R-:W-:Y:S01]  /*dd90*/  IMAD.MOV.U32 R8, RZ, RZ, R7 ;  /* 0x000000ffff087224 */ /* 0x000fe200078e0007 */
[----:B------:R-:W-:-:S05]  /*dda0*/  IADD3 RZ, P0, R5, R6, RZ ;  /* 0x0000000605ff7210 */ /* 0x000fca0007f1e0ff */
[----:B------:R-:W-:-:S08]  /*ddb0*/  IMAD.WIDE.U32.X R4, R13, R21, R8, P0 ;  /* 0x000000150d047225 */ /* 0x000fd000000e0408 */
.L_x_287:
[----:B-1----:R-:W-:Y:S01]  /*ddc0*/  SHF.R.U64 R4, R4, R22, R5 ;  /* 0x0000001604047219 */ /* 0x002fe20000001205 */
[----:B0-----:R-:W-:Y:S01]  /*ddd0*/  VIADD R7, R17, 0xffffffff ;  /* 0xffffffff11077836 */ /* 0x001fe20000000000 */
[----:B------:R-:W-:Y:S01]  /*dde0*/  SHF.L.U32 R18, R18, R19, RZ ;  /* 0x0000001312127219 */ /* 0x000fe200000006ff */
[----:B------:R-:W-:Y:S01]  /*ddf0*/  @P3 IMAD R0, R11, R12, R2 ;  /* 0x0000000c0b003224 */ /* 0x000fe200078e0202 */
[----:B------:R-:W-:Y:S01]  /*de00*/  LOP3.LUT R3, R15, R24, RZ, 0xc0, !PT ;  /* 0x000000180f037212 */ /* 0x000fe200078ec0ff */
[----:B------:R-:W-:Y:S01]  /*de10*/  IMAD.MOV R5, RZ, RZ, -R4 ;  /* 0x000000ffff057224 */ /* 0x000fe200078e0a04 */
[----:B------:R-:W-:Y:S01]  /*de20*/  LOP3.LUT R7, R10, R7, RZ, 0xc0, !PT ;  /* 0x000000070a077212 */ /* 0x000fe200078ec0ff */
[----:B------:R-:W-:Y:S02]  /*de30*/  IMAD.MOV.U32 R6, RZ, RZ, R14 ;  /* 0x000000ffff067224 */ /* 0x000fe400078e000e */
[----:B------:R-:W-:Y:S01]  /*de40*/  IMAD R3, R18, R4, R3 ;  /* 0x0000000412037224 */ /* 0x000fe200078e0203 */
[----:B------:R-:W-:Y:S01]  /*de50*/  MOV R4, 0x1 ;  /* 0x0000000100047802 */ /* 0x000fe20000000f00 */
[----:B--2---:R-:W-:-:S02]  /*de60*/  IMAD R2, R5, R23, R16 ;  /* 0x0000001705027224 */ /* 0x004fc400078e0210 */
[----:B---3--:R-:W-:Y:S02]  /*de70*/  IMAD R0, R3, R25, R0 ;  /* 0x0000001903007224 */ /* 0x008fe400078e0200 */
[----:B------:R-:W-:-:S05]  /*de80*/  IMAD R5, R2, R17, R7 ;  /* 0x0000001102057224 */ /* 0x000fca00078e0207 */
[----:B------:R-:W-:Y:S02]  /*de90*/  SEL R7, R5, R0, !P3 ;  /* 0x0000000005077207 */ /* 0x000fe40005800000 */
[----:B------:R-:W-:-:S07]  /*dea0*/  SEL R5, R0, R5, !P3 ;  /* 0x0000000500057207 */ /* 0x000fce0005800000 */
.L_x_285:
[----:B------:R-:W-:-:S08]  /*deb0*/  NOP ;  /* 0x0000000000007918 */ /* 0x000fd00000000000 */
[----:B------:R-:W0:-:S00]  /*dec0*/  USETMAXREG.DEALLOC.CTAPOOL 0x28 ;  /* 0x00000028000079c8 */ /* 0x000e0000080e0500 */
[----:B------:R-:W-:-:S13]  /*ded0*/  ISETP.NE.AND P0, PT, RZ, UR8, PT ;  /* 0x00000008ff007c0c */ /* 0x000fda000bf05270 */
[----:B------:R-:W-:Y:S05]  /*dee0*/  @P0 EXIT ;  /* 0x000000000000094d */ /* 0x000fea0003800000 */
[----:B0-----:R-:W-:Y:S01]  /*def0*/  LOP3.LUT P0, RZ, R4, 0xff, RZ, 0xc0, !PT ;  /* 0x000000ff04ff7812 */ /* 0x001fe2000780c0ff */
[----:B------:R-:W-:Y:S02]  /*df00*/  IMAD.MOV.U32 R0, RZ, RZ, 0x1 ;  /* 0x00000001ff007424 */ /* 0x000fe400078e00ff */
[----:B------:R-:W-:-:S10]  /*df10*/  IMAD.MOV.U32 R8, RZ, RZ, RZ ;  /* 0x000000ffff087224 */ /* 0x000fd400078e00ff */
[----:B------:R-:W-:Y:S05]  /*df20*/  @!P0 BRA `(.L_x_288) ;  /* 0x0000000c00908947 */ /* 0x000fea0003800000 */
[----:B------:R-:W0:Y:S01]  /*df30*/  S2UR UR4, SR_CgaCtaId ;  /* 0x00000000000479c3 */ /* 0x000e220000008800 */
[----:B------:R-:W-:Y:S01]  /*df40*/  ULDC UR5, c[0x0][0x28c] ;  /* 0x0000a30000057ab9 */ /* 0x000fe20000000800 */
[----:B------:R-:W-:Y:S01]  /*df50*/  ULDC UR14, c[0x0][0x758] ;  /* 0x0001d600000e7ab9 */ /* 0x000fe20000000800 */
[----:B------:R-:W-:Y:S01]  /*df60*/  UMOV UR8, 0xffffffff ;  /* 0xffffffff00087882 */ /* 0x000fe20000000000 */
[----:B------:R-:W-:Y:S01]  /*df70*/  UIADD3 UR9, UR5, 0x3f, URZ ;  /* 0x0000003f05097890 */ /* 0x000fe2000fffe03f */
[----:B------:R-:W-:Y:S01]  /*df80*/  BSSY B0, `(.L_x_288) ;  /* 0x00000de000007945 */ /* 0x000fe20003800000 */
[----:B------:R-:W-:Y:S01]  /*df90*/  UMOV UR10, 0x1 ;  /* 0x00000001000a7882 */ /* 0x000fe20000000000 */
[----:B------:R-:W-:Y:S01]  /*dfa0*/  USHF.L.U32 UR22, UR8, UR14, URZ ;  /* 0x0000000e08167299 */ /* 0x000fe2000800063f */
[----:B------:R-:W-:Y:S01]  /*dfb0*/  MOV R9, 0x1 ;  /* 0x0000000100097802 */ /* 0x000fe20000000f00 */
[----:B------:R-:W-:Y:S01]  /*dfc0*/  ULDC UR7, c[0x0][0x700] ;  /* 0x0001c00000077ab9 */ /* 0x000fe20000000800 */
[----:B------:R-:W-:Y:S01]  /*dfd0*/  USHF.L.U32 UR14, UR10, UR14, URZ ;  /* 0x0000000e0a0e7299 */ /* 0x000fe2000800063f */
[----:B------:R-:W-:Y:S01]  /*dfe0*/  IMAD.MOV.U32 R0, RZ, RZ, 0x1 ;  /* 0x00000001ff007424 */ /* 0x000fe200078e00ff */
[----:B------:R-:W-:Y:S01]  /*dff0*/  USHF.R.S32.HI UR10, URZ, 0x1f, UR9 ;  /* 0x0000001f3f0a7899 */ /* 0x000fe20008011409 */
[----:B------:R-:W-:Y:S01]  /*e000*/  IMAD.MOV.U32 R8, RZ, RZ, RZ ;  /* 0x000000ffff087224 */ /* 0x000fe200078e00ff */
[----:B------:R-:W-:Y:S01]  /*e010*/  ULDC UR6, c[0x0][0xc] ;  /* 0x0000030000067ab9 */ /* 0x000fe20000000800 */
[----:B------:R-:W-:-:S02]  /*e020*/  UIADD3 UR5, UR7, -0x1, URZ ;  /* 0xffffffff07057890 */ /* 0x000fc4000fffe03f */
[----:B------:R-:W-:Y:S01]  /*e030*/  ULEA.HI UR10, UR10, UR9, URZ, 0x6 ;  /* 0x000000090a0a7291 */ /* 0x000fe2000f8f303f */
[----:B------:R-:W-:Y:S01]  /*e040*/  ULDC UR7, c[0x0][0x10] ;  /* 0x0000040000077ab9 */ /* 0x000fe20000000800 */
[----:B------:R-:W-:Y:S01]  /*e050*/  ULDC UR8, c[0x0][0x14] ;  /* 0x0000050000087ab9 */ /* 0x000fe20000000800 */
[----:B------:R-:W-:Y:S02]  /*e060*/  UIMAD.WIDE.U32 UR6, UR6, UR7, URZ ;  /* 0x00000007060672a5 */ /* 0x000fe4000f8e003f */
[----:B------:R-:W-:Y:S02]  /*e070*/  USHF.R.S32.HI UR21, URZ, 0x6, UR10 ;  /* 0x000000063f157899 */ /* 0x000fe4000801140a */
[----:B0-----:R-:W-:Y:S02]  /*e080*/  USHF.L.U32 UR15, UR4, 0x6, URZ ;  /* 0x00000006040f7899 */ /* 0x001fe4000800063f */
[----:B------:R-:W-:Y:S02]  /*e090*/  UIMAD.WIDE.U32 UR34, UR6, UR8, URZ ;  /* 0x00000008062272a5 */ /* 0x000fe4000f8e003f */
[----:B------:R-:W-:-:S02]  /*e0a0*/  UIMAD UR23, UR7, UR8, URZ ;  /* 0x00000008071772a4 */ /* 0x000fc4000f8e023f */
[----:B------:R-:W-:Y:S02]  /*e0b0*/  ULOP3.LUT UR29, UR13, 0x2, URZ, 0xfc, !UPT ;  /* 0x000000020d1d7892 */ /* 0x000fe4000f8efc3f */
[----:B------:R-:W-:Y:S02]  /*e0c0*/  USHF.L.U32 UR4, UR4, 0xc, URZ ;  /* 0x0000000c04047899 */ /* 0x000fe4000800063f */
[----:B------:R-:W-:Y:S02]  /*e0d0*/  ULOP3.LUT UR15, UR15, 0x40, URZ, 0xc0, !UPT ;  /* 0x000000400f0f7892 */ /* 0x000fe4000f8ec03f */
[----:B------:R-:W-:Y:S02]  /*e0e0*/  ULOP3.LUT UR22, URZ, UR22, URZ, 0x33, !UPT ;  /* 0x000000163f167292 */ /* 0x000fe4000f8e333f */
[----:B------:R-:W-:Y:S02]  /*e0f0*/  UIADD3 UR23, UR35, UR23, URZ ;  /* 0x0000001723177290 */ /* 0x000fe4000fffe03f */
[----:B------:R-:W-:Y:S01]  /*e100*/  UIADD3 UR41, UR21, 0x1, URZ ;  /* 0x0000000115297890 */ /* 0x000fe2000fffe03f */
[----:B------:R-:W-:-:S11]  /*e110*/  ULDC.64 UR36, c[0x0][0x198] ;  /* 0x0000660000247ab9 */ /* 0x000fd60000000a00 */
.L_x_299:
[----:B------:R-:W-:-:S03]  /*e120*/  UMOV UR6, 0xffffffff ;  /* 0xffffffff00067882 */ /* 0x000fc60000000000 */
[----:B------:R-:W-:Y:S05]  /*e130*/  BRA.DIV UR6, `(.L_x_289) ;  /* 0x0000001606087947 */ /* 0x000fea000b800000 */
[----:B------:R-:W-:-:S13]  /*e140*/  ELECT P0, URZ, PT ;  /* 0x00000000003f782f */ /* 0x000fda0003800000 */
.L_x_318:
[----:B------:R-:W0:Y:S01]  /*e150*/  LDC R2, c[0x0][0x28c] ;  /* 0x0000a300ff027b82 */ /* 0x000e220000000800 */
[----:B------:R-:W-:Y:S01]  /*e160*/  BSSY B1, `(.L_x_290) ;  /* 0x0000047000017945 */ /* 0x000fe20003800000 */
[----:B0-----:R-:W-:-:S13]  /*e170*/  ISETP.LT.OR P0, PT, R2, 0x1, !P0 ;  /* 0x000000010200780c */ /* 0x001fda0004701670 */
[----:B------:R-:W-:Y:S05]  /*e180*/  @P0 BRA `(.L_x_291) ;  /* 0x0000000400100947 */ /* 0x000fea0003800000 */
[----:B------:R-:W-:Y:S01]  /*e190*/  IMAD.SHL.U32 R10, R5, 0x100, RZ ;  /* 0x00000100050a7824 */ /* 0x000fe200078e00ff */
[----:B------:R-:W-:Y:S01]  /*e1a0*/  LEA R7, R7, UR15, 0x7 ;  /* 0x0000000f07077c11 */ /* 0x000fe2000f8e38ff */
[----:B------:R-:W-:Y:S01]  /*e1b0*/  IMAD.MOV.U32 R14, RZ, RZ, RZ ;  /* 0x000000ffff0e7224 */ /* 0x000fe200078e00ff */
[----:B------:R-:W-:Y:S01]  /*e1c0*/  MOV R13, RZ ;  /* 0x000000ff000d7202 */ /* 0x000fe20000000f00 */
[----:B------:R-:W-:Y:S01]  /*e1d0*/  IMAD.U32 R15, RZ, RZ, UR41 ;  /* 0x00000029ff0f7e24 */ /* 0x000fe2000f8e00ff */
[----:B------:R-:W-:Y:S01]  /*e1e0*/  MOV R3, R8 ;  /* 0x0000000800037202 */ /* 0x000fe20000000f00 */
[----:B------:R-:W-:Y:S02]  /*e1f0*/  IMAD.MOV.U32 R2, RZ, RZ, R0 ;  /* 0x000000ffff027224 */ /* 0x000fe400078e0000 */
[----:B------:R-:W-:-:S07]  /*e200*/  IMAD.MOV.U32 R16, RZ, RZ, RZ ;  /* 0x000000ffff107224 */ /* 0x000fce00078e00ff */
.L_x_294:
[----:B------:R-:W0:Y:S01]  /*e210*/  S2R R5, SR_CgaCtaId ;  /* 0x0000000000057919 */ /* 0x000e220000008800 */
[----:B------:R-:W-:Y:S01]  /*e220*/  MOV R4, 0x400 ;  /* 0x0000040000047802 */ /* 0x000fe20000000f00 */
[----:B------:R-:W1:Y:S03]  /*e230*/  S2R R17, SR_TID.X ;  /* 0x0000000000117919 */ /* 0x000e660000002100 */
[----:B0-----:R-:W-:Y:S02]  /*e240*/  LEA R12, R5, R4, 0x18 ;  /* 0x00000004050c7211 */ /* 0x001fe400078ec0ff */
[----:B------:R-:W-:Y:S02]  /*e250*/  SHF.L.U32 R4, R2, 0x1f, RZ ;  /* 0x0000001f02047819 */ /* 0x000fe400000006ff */
[----:B-1----:R-:W-:Y:S01]  /*e260*/  LOP3.LUT P1, RZ, R17, 0x7f, RZ, 0xc0, !PT ;  /* 0x0000007f11ff7812 */ /* 0x002fe2000782c0ff */
[----:B------:R-:W-:-:S04]  /*e270*/  IMAD R11, R3, 0x8, R12 ;  /* 0x00000008030b7824 */ /* 0x000fc800078e020c */
[----:B------:R-:W0:Y:S08]  /*e280*/  SYNCS.PHASECHK.TRANS64.TRYWAIT P0, [R11+URZ+0x60], R4 ;  /* 0x000060040b0075a7 */ /* 0x000e30000800017f */
[----:B------:R-:W1:Y:S01]  /*e290*/  @!P1 LDC R5, c[0x0][0x640] ;  /* 0x00019000ff059b82 */ /* 0x000e620000000800 */
[----:B0-----:R-:W-:Y:S05]  /*e2a0*/  @!P0 BRA `(.L_x_292) ;  /* 0x0000001000cc8947 */ /* 0x001fea0003800000 */
.L_x_319:
[----:B------:R-:W-:Y:S01]  /*e2b0*/  UPRMT UR6, UR29, 0x9910, URZ ;  /* 0x000099101d067896 */ /* 0x000fe2000800003f */
[----:B-1----:R1:W-:Y:S03]  /*e2c0*/  @!P1 SYNCS.ARRIVE.TRANS64 RZ, [R11+URZ], R5 ;  /* 0x000000050bff99a7 */ /* 0x0023e6000800003f */
[----:B------:R-:W-:-:S06]  /*e2d0*/  UISETP.NE.AND UP0, UPT, UR6, 0x2, UPT ;  /* 0x000000020600788c */ /* 0x000fcc000bf05270 */
[----:B------:R-:W-:-:S13]  /*e2e0*/  PLOP3.LUT P0, PT, PT, PT, UP0, 0x80, 0x0 ;  /* 0x000000000000781c */ /* 0x000fda0003f0f008 */
[----:B-1----:R-:W-:Y:S05]  /*e2f0*/  @P0 BRA `(.L_x_293) ;  /* 0x0000000000040947 */ /* 0x002fea0003800000 */
[----:B------:R-:W-:Y:S01]  /*e300*/  BPT.TRAP 0x1 ;  /* 0x000000040000795c */ /* 0x000fe20000300000 */
.L_x_293:
[C---:B------:R-:W-:Y:S01]  /*e310*/  R2UR UR8, R3.reuse ;  /* 0x00000000030872ca */ /* 0x040fe200000e0000 */
[----:B0-----:R-:W-:Y:S01]  /*e320*/  IMAD R4, R3, 0x800, R12 ;  /* 0x0000080003047824 */ /* 0x001fe200078e020c */
[----:B------:R-:W-:Y:S01]  /*e330*/  R2UR UR9, R12 ;  /* 0x000000000c0972ca */ /* 0x000fe200000e0000 */
[----:B------:R-:W-:Y:S01]  /*e340*/  VIADD R15, R15, 0xffffffff ;  /* 0xffffffff0f0f7836 */ /* 0x000fe20000000000 */
[----:B------:R-:W-:Y:S01]  /*e350*/  R2UR UR25, R11 ;  /* 0x000000000b1972ca */ /* 0x000fe200000e0000 */
[----:B------:R-:W-:Y:S01]  /*e360*/  UIADD3 UR30, UP0, UR36, 0xf0, URZ ;  /* 0x000000f0241e7890 */ /* 0x000fe2000ff1e03f */
[----:B------:R-:W-:Y:S01]  /*e370*/  R2UR UR16, R4 ;  /* 0x00000000041072ca */ /* 0x000fe200000e0000 */
[----:B------:R-:W-:Y:S01]  /*e380*/  UIADD3 UR32, UP1, UR36, 0x1f0, URZ ;  /* 0x000001f024207890 */ /* 0x000fe2000ff3e03f */
[----:B------:R-:W-:Y:S01]  /*e390*/  R2UR UR27, R10 ;  /* 0x000000000a1b72ca */ /* 0x000fe200000e0000 */
[----:B------:R-:W-:Y:S01]  /*e3a0*/  UIADD3 UR38, UP2, UR36, 0x2f0, URZ ;  /* 0x000002f024267890 */ /* 0x000fe2000ff5e03f */
[----:B------:R-:W-:Y:S01]  /*e3b0*/  R2UR UR28, R6 ;  /* 0x00000000061c72ca */ /* 0x000fe200000e0000 */
[----:B------:R-:W-:Y:S01]  /*e3c0*/  UIADD3.X UR31, URZ, UR37, URZ, UP0, !UPT ;  /* 0x000000253f1f7290 */ /* 0x000fe200087fe43f */
[----:B------:R-:W-:Y:S01]  /*e3d0*/  R2UR UR26, R14 ;  /* 0x000000000e1a72ca */ /* 0x000fe200000e0000 */
[----:B------:R-:W-:Y:S01]  /*e3e0*/  USHF.L.U32 UR8, UR8, 0xd, URZ ;  /* 0x0000000d08087899 */ /* 0x000fe2000800063f */
[C---:B------:R-:W-:Y:S01]  /*e3f0*/  R2UR UR19, R16.reuse ;  /* 0x00000000101372ca */ /* 0x040fe200000e0000 */
[----:B------:R-:W-:Y:S01]  /*e400*/  UIADD3.X UR33, URZ, UR37, URZ, UP1, !UPT ;  /* 0x000000253f217290 */ /* 0x000fe20008ffe43f */
[----:B------:R-:W-:Y:S01]  /*e410*/  R2UR UR10, R13 ;  /* 0x000000000d0a72ca */ /* 0x000fe200000e0000 */
[----:B------:R-:W-:Y:S01]  /*e420*/  UIADD3 UR24, UR9, 0x180, UR8 ;  /* 0x0000018009187890 */ /* 0x000fe2000fffe008 */
[----:B------:R-:W-:Y:S01]  /*e430*/  R2UR UR11, R7 ;  /* 0x00000000070b72ca */ /* 0x000fe200000e0000 */
[----:B------:R-:W-:Y:S01]  /*e440*/  ULOP3.LUT UR8, UR8, 0x1000, UR4, 0xf8, !UPT ;  /* 0x0000100008087892 */ /* 0x000fe2000f8ef804 */
[----:B------:R-:W-:Y:S01]  /*e450*/  ISETP.GT.AND P1, PT, R15, 0x1, PT ;  /* 0x000000010f00780c */ /* 0x000fe20003f24270 */
[----:B------:R-:W-:Y:S01]  /*e460*/  UIADD3 UR16, UR16, 0x30180, URZ ;  /* 0x0003018010107890 */ /* 0x000fe2000fffe03f */
[----:B------:R-:W-:Y:S01]  /*e470*/  IADD3 R3, R3, 0x1, RZ ;  /* 0x0000000103037810 */ /* 0x000fe20007ffe0ff */
[----:B------:R-:W-:Y:S01]  /*e480*/  UIADD3.X UR39, URZ, UR37, URZ, UP2, !UPT ;  /* 0x000000253f277290 */ /* 0x000fe200097fe43f */
[----:B------:R-:W-:Y:S01]  /*e490*/  VIADD R16, R16, 0x1 ;  /* 0x0000000110107836 */ /* 0x000fe20000000000 */
[----:B------:R-:W-:Y:S01]  /*e4a0*/  UIADD3 UR8, UR9, 0x18180, UR8 ;  /* 0x0001818009087890 */ /* 0x000fe2000fffe008 */
[----:B------:R-:W-:Y:S01]  /*e4b0*/  ISETP.NE.AND P0, PT, R3, 0xc, PT ;  /* 0x0000000c0300780c */ /* 0x000fe20003f05270 */
[----:B------:R-:W-:Y:S01]  /*e4c0*/  UMOV UR6, 0x0 ;  /* 0x0000000000067882 */ /* 0x000fe20000000000 */
[----:B------:R-:W-:Y:S01]  /*e4d0*/  UMOV UR7, 0x10000000 ;  /* 0x1000000000077882 */ /* 0x000fe20000000000 */
[----:B------:R-:W-:Y:S01]  /*e4e0*/  UMOV UR17, UR25 ;  /* 0x0000001900117c82 */ /* 0x000fe20008000000 */
[----:B------:R-:W-:Y:S01]  /*e4f0*/  UMOV UR18, UR27 ;  /* 0x0000001b00127c82 */ /* 0x000fe20008000000 */
[----:B------:R-:W-:Y:S01]  /*e500*/  UMOV UR20, UR28 ;  /* 0x0000001c00147c82 */ /* 0x000fe20008000000 */
[----:B------:R0:W-:Y:S01]  /*e510*/  UTMALDG.3D [UR24], [UR30], desc[UR6] ;  /* 0x000006181e0075b4 */ /* 0x0001e20008011000 */
[----:B------:R-:W-:Y:S01]  /*e520*/  UMOV UR40, 0x30000 ;  /* 0x0003000000287882 */ /* 0x000fe20000000000 */
[----:B------:R-:W-:Y:S01]  /*e530*/  UMOV UR9, UR25 ;  /* 0x0000001900097c82 */ /* 0x000fe20008000000 */
[----:B------:R-:W-:Y:S01]  /*e540*/  UMOV UR12, UR28 ;  /* 0x0000001c000c7c82 */ /* 0x000fe20008000000 */
[----:B------:R-:W-:Y:S01]  /*e550*/  SEL R5, RZ, 0x1, P0 ;  /* 0x00000001ff057807 */ /* 0x000fe20000000000 */
[----:B------:R-:W-:Y:S01]  /*e560*/  VIADD R14, R14, 0x20 ;  /* 0x000000200e0e7836 */ /* 0x000fe20000000000 */
[----:B------:R-:W-:Y:S01]  /*e570*/  IADD3 R13, R13, 0x40, RZ ;  /* 0x000000400d0d7810 */ /* 0x000fe20007ffe0ff */
[----:B------:R0:W-:Y:S01]  /*e580*/  UTMALDG.3D [UR16], [UR32], desc[UR6] ;  /* 0x00000610200075b4 */ /* 0x0001e20008011000 */
[----:B------:R-:W-:-:S02]  /*e590*/  LOP3.LUT R2, R2, R5, RZ, 0x3c, !PT ;  /* 0x0000000502027212 */ /* 0x000fc400078e3cff */
[----:B------:R-:W-:Y:S01]  /*e5a0*/  SEL R3, R3, RZ, P0 ;  /* 0x000000ff03037207 */ /* 0x000fe20000000000 */
[----:B------:R0:W-:Y:S02]  /*e5b0*/  UTMALDG.3D.MULTICAST [UR8], [UR38], UR40, desc[UR6] ;  /* 0x00000608260073b4 */ /* 0x0001e40008011828 */
[----:B0-----:R-:W-:Y:S05]  /*e5c0*/  @P1 BRA `(.L_x_294) ;  /* 0xfffffffc00101947 */ /* 0x001fea000383ffff */
.L_x_291:
[----:B------:R-:W-:Y:S05]  /*e5d0*/  BSYNC B1 ;  /* 0x0000000000017941 */ /* 0x000fea0003800000 */
.L_x_290:
[----:B------:R-:W2:Y:S01]  /*e5e0*/  LDL.LU R17, [R1+0x84] ;  /* 0x0000840001117983 */ /* 0x000ea20000300800 */
[----:B------:R-:W-:Y:S01]  /*e5f0*/  LOP3.LUT P1, RZ, R9, 0xff, RZ, 0xc0, !PT ;  /* 0x000000ff09ff7812 */ /* 0x000fe2000782c0ff */
[----:B------:R-:W-:Y:S01]  /*e600*/  VIADD R8, R8, UR21 ;  /* 0x0000001508087c36 */ /* 0x000fe20008000000 */
[----:B------:R-:W-:Y:S01]  /*e610*/  ULDC.64 UR6, c[0x0][0x750] ;  /* 0x0001d40000067ab9 */ /* 0x000fe20000000a00 */
[----:B------:R-:W3:Y:S01]  /*e620*/  LDL.LU R12, [R1+0x88] ;  /* 0x00008800010c7983 */ /* 0x000ee20000300800 */
[----:B------:R-:W-:Y:S01]  /*e630*/  IMAD.U32 R5, RZ, RZ, UR21 ;  /* 0x00000015ff057e24 */ /* 0x000fe2000f8e00ff */
[----:B------:R-:W-:Y:S01]  /*e640*/  UISETP.GE.U32.AND UP0, UPT, UR21, 0xc, UPT ;  /* 0x0000000c1500788c */ /* 0x000fe2000bf06070 */
[----:B------:R-:W-:Y:S01]  /*e650*/  ISETP.GT.U32.AND P0, PT, R8, 0xb, PT ;  /* 0x0000000b0800780c */ /* 0x000fe20003f04070 */
[----:B------:R-:W-:Y:S01]  /*e660*/  BSSY B1, `(.L_x_295) ;  /* 0x000006d000017945 */ /* 0x000fe20003800000 */
[----:B------:R-:W-:Y:S01]  /*e670*/  MOV R7, 0xffffffff ;  /* 0xffffffff00077802 */ /* 0x000fe20000000f00 */
[----:B------:R-:W-:Y:S01]  /*e680*/  IMAD.MOV.U32 R6, RZ, RZ, -0x1 ;  /* 0xffffffffff067424 */ /* 0x000fe200078e00ff */
[----:B------:R-:W-:-:S02]  /*e690*/  ISETP.LT.U32.AND P0, PT, R5, 0xc, P0 ;  /* 0x0000000c0500780c */ /* 0x000fc40000701070 */
[----:B------:R-:W-:Y:S01]  /*e6a0*/  PLOP3.LUT P2, PT, PT, PT, UP0, 0x80, 0x0 ;  /* 0x000000000000781c */ /* 0x000fe20003f4f008 */
[----:B------:R-:W0:Y:S01]  /*e6b0*/  @P1 S2R R3, SR_CgaCtaId ;  /* 0x0000000000031919 */ /* 0x000e220000008800 */
[----:B------:R-:W-:Y:S02]  /*e6c0*/  @P1 MOV R2, 0x400 ;  /* 0x0000040000021802 */ /* 0x000fe40000000f00 */
[----:B------:R-:W-:Y:S02]  /*e6d0*/  PRMT R9, RZ, 0x7610, R9 ;  /* 0x00007610ff097816 */ /* 0x000fe40000000009 */
[----:B0-----:R-:W-:Y:S01]  /*e6e0*/  @P1 LEA R4, R3, R2, 0x18 ;  /* 0x0000000203041211 */ /* 0x001fe200078ec0ff */
[----:B------:R-:W-:-:S03]  /*e6f0*/  IMAD.WIDE.U32 R2, R8, -0x55555555, RZ ;  /* 0xaaaaaaab08027825 */ /* 0x000fc600078e00ff */
[----:B------:R0:W-:Y:S02]  /*e700*/  @P1 SYNCS.ARRIVE.TRANS64.A1T0 RZ, [R4+URZ+0xd8], RZ ;  /* 0x0000d8ff04ff19a7 */ /* 0x0001e4000810003f */
[----:B------:R-:W-:Y:S02]  /*e710*/  SHF.R.U32.HI R5, RZ, 0x3, R3 ;  /* 0x00000003ff057819 */ /* 0x000fe40000011603 */
[----:B------:R-:W-:Y:S02]  /*e720*/  SEL R3, RZ, 0x1, !P0 ;  /* 0x00000001ff037807 */ /* 0x000fe40004000000 */
[----:B------:R-:W-:Y:S01]  /*e730*/  PRMT R2, RZ, 0x7610, R2 ;  /* 0x00007610ff027816 */ /* 0x000fe20000000002 */
[----:B------:R-:W-:Y:S01]  /*e740*/  IMAD R8, R5, -0xc, R8 ;  /* 0xfffffff405087824 */ /* 0x000fe200078e0208 */
[----:B------:R-:W-:-:S04]  /*e750*/  LOP3.LUT R0, R0, R3, RZ, 0x3c, !PT ;  /* 0x0000000300007212 */ /* 0x000fc800078e3cff */
[----:B------:R-:W-:Y:S01]  /*e760*/  @P2 LOP3.LUT R0, R0, 0x1, R5, 0x78, !PT ;  /* 0x0000000100002812 */ /* 0x000fe200078e7805 */
[----:B------:R-:W-:Y:S01]  /*e770*/  IMAD.MOV.U32 R5, RZ, RZ, -0x1 ;  /* 0xffffffffff057424 */ /* 0x000fe200078e00ff */
[----:B---3--:R-:W-:-:S04]  /*e780*/  IADD3 R12, P1, R12, UR34, RZ ;  /* 0x000000220c0c7c10 */ /* 0x008fc8000ff3e0ff */
[----:B--2---:R-:W-:Y:S01]  /*e790*/  IADD3.X R17, R17, UR23, RZ, P1, !PT ;  /* 0x0000001711117c10 */ /* 0x004fe20008ffe4ff */
[----:B------:R0:W-:Y:S01]  /*e7a0*/  STL [R1+0x88], R12 ;  /* 0x0000880c01007387 */ /* 0x0001e20000100800 */
[----:B------:R-:W-:-:S03]  /*e7b0*/  ISETP.GE.U32.AND P0, PT, R12, UR6, PT ;  /* 0x000000060c007c0c */ /* 0x000fc6000bf06070 */
[----:B------:R0:W-:Y:S01]  /*e7c0*/  STL [R1+0x84], R17 ;  /* 0x0000841101007387 */ /* 0x0001e20000100800 */
[----:B------:R-:W-:-:S13]  /*e7d0*/  ISETP.GE.U32.AND.EX P0, PT, R17, UR7, PT, P0 ;  /* 0x0000000711007c0c */ /* 0x000fda000bf06100 */
[----:B0-----:R-:W-:Y:S05]  /*e7e0*/  @P0 BRA `(.L_x_296) ;  /* 0x0000000400500947 */ /* 0x001fea0003800000 */
[----:B------:R-:W-:Y:S01]  /*e7f0*/  ULDC.64 UR6, c[0x0][0x728] ;  /* 0x0001ca0000067ab9 */ /* 0x000fe20000000a00 */
[----:B------:R-:W0:Y:S01]  /*e800*/  S2R R11, SR_CTAID.X ;  /* 0x00000000000b7919 */ /* 0x000e220000002500 */
[----:B------:R-:W-:Y:S01]  /*e810*/  ISETP.NE.U32.AND P0, PT, RZ, UR6, PT ;  /* 0x00000006ff007c0c */ /* 0x000fe2000bf05070 */
[----:B------:R-:W-:Y:S01]  /*e820*/  ULDC UR9, c[0x0][0x730] ;  /* 0x0001cc0000097ab9 */ /* 0x000fe20000000800 */
[----:B------:R-:W-:Y:S01]  /*e830*/  IMAD.MOV.U32 R2, RZ, RZ, R12 ;  /* 0x000000ffff027224 */ /* 0x000fe200078e000c */
[----:B------:R-:W1:Y:S01]  /*e840*/  S2R R10, SR_CTAID.Y ;  /* 0x00000000000a7919 */ /* 0x000e620000002600 */
[----:B------:R-:W-:Y:S01]  /*e850*/  ISETP.NE.AND.EX P0, PT, RZ, UR7, PT, P0 ;  /* 0x00000007ff007c0c */ /* 0x000fe2000bf05300 */
[----:B------:R-:W-:-:S12]  /*e860*/  IMAD.MOV.U32 R3, RZ, RZ, R17 ;  /* 0x000000ffff037224 */ /* 0x000fd800078e0011 */
[----:B------:R-:W-:Y:S05]  /*e870*/  @!P0 BRA `(.L_x_297) ;  /* 0x0000000000288947 */ /* 0x000fea0003800000 */
[----:B------:R-:W-:Y:S02]  /*e880*/  ULDC UR8, c[0x0][0x734] ;  /* 0x0001cd0000087ab9 */ /* 0x000fe40000000800 */
[----:B------:R-:W-:-:S04]  /*e890*/  IADD3 R7, P0, R12, UR8, RZ ;  /* 0x000000080c077c10 */ /* 0x000fc8000ff1e0ff */
[----:B------:R-:W-:-:S05]  /*e8a0*/  IADD3.X R13, RZ, R17, RZ, P0, !PT ;  /* 0x00000011ff0d7210 */ /* 0x000fca00007fe4ff */
[----:B------:R-:W-:-:S04]  /*e8b0*/  IMAD.WIDE.U32 R4, R13, UR6, RZ ;  /* 0x000000060d047c25 */ /* 0x000fc8000f8e00ff */
[----:B------:R-:W-:-:S04]  /*e8c0*/  IMAD.WIDE.U32 R4, P0, R7, UR7, R4 ;  /* 0x0000000707047c25 */ /* 0x000fc8000f800004 */
[----:B------:R-:W-:-:S04]  /*e8d0*/  IMAD.WIDE.U32 R6, R7, UR6, RZ ;  /* 0x0000000607067c25 */ /* 0x000fc8000f8e00ff */
[----:B------:R-:W-:Y:S01]  /*e8e0*/  IMAD.X R3, RZ, RZ, RZ, P0 ;  /* 0x000000ffff037224 */ /* 0x000fe200000e06ff */
[----:B------:R-:W-:Y:S01]  /*e8f0*/  IADD3 RZ, P0, R7, R4, RZ ;  /* 0x0000000407ff7210 */ /* 0x000fe20007f1e0ff */
[----:B------:R-:W-:-:S04]  /*e900*/  IMAD.MOV.U32 R2, RZ, RZ, R5 ;  /* 0x000000ffff027224 */ /* 0x000fc800078e0005 */
[----:B------:R-:W-:-:S08]  /*e910*/  IMAD.WIDE.U32.X R2, R13, UR7, R2, P0 ;  /* 0x000000070d027c25 */ /* 0x000fd000080e0402 */
.L_x_297:
[--C-:B------:R-:W-:Y:S01]  /*e920*/  SHF.R.U64 R6, R2, UR9, R3.reuse ;  /* 0x0000000902067c19 */ /* 0x100fe20008001203 */
[----:B------:R-:W-:Y:S01]  /*e930*/  ULDC.64 UR6, c[0x0][0x720] ;  /* 0x0001c80000067ab9 */ /* 0x000fe20000000a00 */
[----:B------:R-:W-:Y:S01]  /*e940*/  SHF.R.U32.HI R2, RZ, UR9, R3 ;  /* 0x00000009ff027c19 */ /* 0x000fe20008011603 */
[----:B------:R-:W-:Y:S01]  /*e950*/  IMAD.MOV.U32 R3, RZ, RZ, R17 ;  /* 0x000000ffff037224 */ /* 0x000fe200078e0011 */
[----:B------:R-:W-:Y:S01]  /*e960*/  IADD3 R5, P0, RZ, -R6, RZ ;  /* 0x80000006ff057210 */ /* 0x000fe20007f1e0ff */
[----:B------:R-:W2:Y:S01]  /*e970*/  LDC R16, c[0x0][0x144] ;  /* 0x00005100ff107b82 */ /* 0x000ea20000000800 */
[----:B0-----:R-:W-:Y:S01]  /*e980*/  I2FP.F32.U32 R7, R11 ;  /* 0x0000000b00077245 */ /* 0x001fe20000201000 */
[----:B------:R-:W-:Y:S01]  /*e990*/  ULDC.64 UR10, c[0x0][0x740] ;  /* 0x0001d000000a7ab9 */ /* 0x000fe20000000a00 */
[----:B------:R-:W-:Y:S01]  /*e9a0*/  ULDC UR8, c[0x0][0x708] ;  /* 0x0001c20000087ab9 */ /* 0x000fe20000000800 */
[----:B------:R-:W-:Y:S01]  /*e9b0*/  IMAD.X R2, RZ, RZ, ~R2, P0 ;  /* 0x000000ffff027224 */ /* 0x000fe200000e0e02 */
[----:B------:R-:W-:-:S03]  /*e9c0*/  ISETP.NE.U32.AND P0, PT, RZ, UR10, PT ;  /* 0x0000000aff007c0c */ /* 0x000fc6000bf05070 */
[----:B------:R-:W-:Y:S01]  /*e9d0*/  IMAD R4, R2, UR6, RZ ;  /* 0x0000000602047c24 */ /* 0x000fe2000f8e02ff */
[----:B------:R-:W-:Y:S01]  /*e9e0*/  MOV R2, R12 ;  /* 0x0000000c00027202 */ /* 0x000fe20000000f00 */
[----:B------:R-:W0:Y:S01]  /*e9f0*/  LDC R13, c[0x0][0x148] ;  /* 0x00005200ff0d7b82 */ /* 0x000e220000000800 */
[----:B------:R-:W-:-:S03]  /*ea00*/  ISETP.NE.AND.EX P0, PT, RZ, UR11, PT, P0 ;  /* 0x0000000bff007c0c */ /* 0x000fc6000bf05300 */
[----:B------:R-:W-:Y:S01]  /*ea10*/  IMAD.WIDE.U32 R2, R5, UR6, R2 ;  /* 0x0000000605027c25 */ /* 0x000fe2000f8e0002 */
[----:B------:R-:W-:-:S03]  /*ea20*/  ULDC UR6, c[0x0][0x150] ;  /* 0x0000540000067ab9 */ /* 0x000fc60000000800 */
[----:B------:R-:W-:Y:S02]  /*ea30*/  IMAD R5, R5, UR7, R4 ;  /* 0x0000000705057c24 */ /* 0x000fe4000f8e0204 */
[----:B------:R-:W-:Y:S01]  /*ea40*/  FMUL R4, R7, UR6 ;  /* 0x0000000607047c20 */ /* 0x000fe20008400000 */
[----:B------:R-:W-:Y:S01]  /*ea50*/  ULDC UR6, c[0x0][0x718] ;  /* 0x0001c60000067ab9 */ /* 0x000fe20000000800 */
[----:B------:R-:W-:Y:S01]  /*ea60*/  ULDC UR7, c[0x0][0x154] ;  /* 0x0000550000077ab9 */ /* 0x000fe20000000800 */
[----:B------:R-:W-:-:S03]  /*ea70*/  IMAD.IADD R3, R3, 0x1, R5 ;  /* 0x0000000103037824 */ /* 0x000fc600078e0205 */
[----:B------:R-:W3:Y:S02]  /*ea80*/  F2I.U32.TRUNC.NTZ R4, R4 ;  /* 0x0000000400047305 */ /* 0x000ee4000020f000 */
[----:B------:R-:W-:Y:S02]  /*ea90*/  SHF.R.U64 R7, R2, UR6, R3 ;  /* 0x0000000602077c19 */ /* 0x000fe40008001203 */
[----:B-1----:R-:W-:-:S05]  /*eaa0*/  I2FP.F32.U32 R2, R10 ;  /* 0x0000000a00027245 */ /* 0x002fca0000201000 */
[----:B------:R-:W-:Y:S01]  /*eab0*/  FMUL R5, R2, UR7 ;  /* 0x0000000702057c20 */ /* 0x000fe20008400000 */
[----:B------:R-:W-:Y:S01]  /*eac0*/  SHF.R.U32.HI R2, RZ, UR6, R3 ;  /* 0x00000006ff027c19 */ /* 0x000fe20008011603 */
[----:B------:R-:W-:Y:S02]  /*ead0*/  ULDC UR6, c[0x0][0x758] ;  /* 0x0001d60000067ab9 */ /* 0x000fe40000000800 */
[----:B------:R1:W4:Y:S01]  /*eae0*/  F2I.U32.TRUNC.NTZ R15, R5 ;  /* 0x00000005000f7305 */ /* 0x000322000020f000 */
[--C-:B------:R-:W-:Y:S02]  /*eaf0*/  SHF.R.U32.HI R3, RZ, UR8, R2.reuse ;  /* 0x00000008ff037c19 */ /* 0x100fe40008011602 */
[----:B------:R-:W-:Y:S01]  /*eb00*/  SHF.R.U64 R14, R7, UR8, R2 ;  /* 0x00000008070e7c19 */ /* 0x000fe20008001202 */
[----:B---3--:R-:W-:Y:S01]  /*eb10*/  IMAD.MOV R2, RZ, RZ, -R4 ;  /* 0x000000ffff027224 */ /* 0x008fe200078e0a04 */
[--C-:B------:R-:W-:Y:S02]  /*eb20*/  SHF.R.U32.HI R4, RZ, UR6, R3.reuse ;  /* 0x00000006ff047c19 */ /* 0x100fe40008011603 */
[----:B------:R-:W-:Y:S01]  /*eb30*/  SHF.R.U64 R12, R14, UR6, R3 ;  /* 0x000000060e0c7c19 */ /* 0x000fe20008001203 */
[----:B--2---:R-:W-:-:S02]  /*eb40*/  IMAD R17, R16, R2, R11 ;  /* 0x0000000210117224 */ /* 0x004fc400078e020b */
[----:B------:R-:W-:Y:S01]  /*eb50*/  IMAD.MOV.U32 R3, RZ, RZ, R4 ;  /* 0x000000ffff037224 */ /* 0x000fe200078e0004 */
[----:B------:R-:W-:Y:S01]  /*eb60*/  MOV R2, R12 ;  /* 0x0000000c00027202 */ /* 0x000fe20000000f00 */
[----:B-1----:R-:W-:Y:S06]  /*eb70*/  @!P0 BRA `(.L_x_298) ;  /* 0x0000000000288947 */ /* 0x002fec0003800000 */
[----:B------:R-:W-:Y:S02]  /*eb80*/  ULDC UR6, c[0x0][0x74c] ;  /* 0x0001d30000067ab9 */ /* 0x000fe40000000800 */
[----:B------:R-:W-:-:S05]  /*eb90*/  IADD3 R3, P0, R12, UR6, RZ ;  /* 0x000000060c037c10 */ /* 0x000fca000ff1e0ff */
[----:B------:R-:W-:-:S04]  /*eba0*/  IMAD.X R11, RZ, RZ, R4, P0 ;  /* 0x000000ffff0b7224 */ /* 0x000fc800000e0604 */
[----:B------:R-:W-:-:S04]  /*ebb0*/  IMAD.WIDE.U32 R4, R11, UR10, RZ ;  /* 0x0000000a0b047c25 */ /* 0x000fc8000f8e00ff */
[----:B------:R-:W-:-:S04]  /*ebc0*/  IMAD.WIDE.U32 R4, P0, R3, UR11, R4 ;  /* 0x0000000b03047c25 */ /* 0x000fc8000f800004 */
[----:B------:R-:W-:Y:S01]  /*ebd0*/  IMAD.WIDE.U32 R2, R3, UR10, RZ ;  /* 0x0000000a03027c25 */ /* 0x000fe2000f8e00ff */
[----:B------:R-:W-:-:S04]  /*ebe0*/  MOV R2, R5 ;  /* 0x0000000500027202 */ /* 0x000fc80000000f00 */
[----:B------:R-:W-:Y:S01]  /*ebf0*/  IADD3 RZ, P1, R3, R4, RZ ;  /* 0x0000000403ff7210 */ /* 0x000fe20007f3e0ff */
[----:B------:R-:W-:-:S04]  /*ec00*/  IMAD.X R3, RZ, RZ, RZ, P0 ;  /* 0x000000ffff037224 */ /* 0x000fc800000e06ff */
[----:B------:R-:W-:-:S08]  /*ec10*/  IMAD.WIDE.U32.X R2, R11, UR11, R2, P1 ;  /* 0x0000000b0b027c25 */ /* 0x000fd000088e0402 */
.L_x_298:
[----:B------:R-:W-:Y:S01]  /*ec20*/  ULDC UR6, c[0x0][0x748] ;  /* 0x0001d20000067ab9 */ /* 0x000fe20000000800 */
[----:B----4-:R-:W-:Y:S01]  /*ec30*/  IMAD.MOV R15, RZ, RZ, -R15 ;  /* 0x000000ffff0f7224 */ /* 0x010fe200078e0a0f */
[----:B------:R-:W-:Y:S01]  /*ec40*/  SHF.R.U64 R3, R2, UR6, R3 ;  /* 0x0000000602037c19 */ /* 0x000fe20008001203 */
[----:B------:R-:W-:Y:S01]  /*ec50*/  ULDC UR6, c[0x0][0x738] ;  /* 0x0001ce0000067ab9 */ /* 0x000fe20000000800 */
[----:B------:R-:W-:Y:S01]  /*ec60*/  LOP3.LUT R2, R14, UR22, RZ, 0xc0, !PT ;  /* 0x000000160e027c12 */ /* 0x000fe2000f8ec0ff */
[----:B0-----:R-:W-:Y:S01]  /*ec70*/  @P3 IMAD R17, R13, R15, R10 ;  /* 0x0000000f0d113224 */ /* 0x001fe200078e020a */
[----:B------:R-:W-:Y:S01]  /*ec80*/  LOP3.LUT R7, R7, UR5, RZ, 0xc0, !PT ;  /* 0x0000000507077c12 */ /* 0x000fe2000f8ec0ff */
[----:B------:R-:W-:Y:S01]  /*ec90*/  IMAD.MOV R5, RZ, RZ, -R3 ;  /* 0x000000ffff057224 */ /* 0x000fe200078e0a03 */
[----:B------:R-:W-:Y:S01]  /*eca0*/  ULDC UR7, c[0x0][0x710] ;  /* 0x0001c40000077ab9 */ /* 0x000fe20000000800 */
[----:B------:R-:W-:Y:S02]  /*ecb0*/  IMAD R2, R3, UR14, R2 ;  /* 0x0000000e03027c24 */ /* 0x000fe4000f8e0202 */
[----:B------:R-:W-:Y:S01]  /*ecc0*/  IMAD R12, R5, UR6, R12 ;  /* 0x00000006050c7c24 */ /* 0x000fe2000f8e020c */
[----:B------:R-:W-:Y:S01]  /*ecd0*/  ULDC UR6, c[0x0][0x700] ;  /* 0x0001c00000067ab9 */ /* 0x000fe20000000800 */
[----:B------:R-:W-:-:S02]  /*ece0*/  IMAD R5, R2, UR7, R17 ;  /* 0x0000000702057c24 */ /* 0x000fc4000f8e0211 */
[----:B------:R-:W-:Y:S02]  /*ecf0*/  IMAD R12, R12, UR6, R7 ;  /* 0x000000060c0c7c24 */ /* 0x000fe4000f8e0207 */
[----:B------:R-:W-:-:S03]  /*ed00*/  IMAD.MOV.U32 R2, RZ, RZ, 0x1 ;  /* 0x00000001ff027424 */ /* 0x000fc600078e00ff */
[----:B------:R-:W-:Y:S02]  /*ed10*/  SEL R7, R12, R5, !P3 ;  /* 0x000000050c077207 */ /* 0x000fe40005800000 */
[----:B------:R-:W-:-:S07]  /*ed20*/  SEL R5, R5, R12, !P3 ;  /* 0x0000000c05057207 */ /* 0x000fce0005800000 */
.L_x_296:
[----:B------:R-:W-:Y:S05]  /*ed30*/  BSYNC B1 ;  /* 0x0000000000017941 */ /* 0x000fea0003800000 */
.L_x_295:
[----:B------:R-:W-:-:S13]  /*ed40*/  LOP3.LUT P0, RZ, R2, 0xff, RZ, 0xc0, !PT ;  /* 0x000000ff02ff7812 */ /* 0x000fda000780c0ff */
[----:B------:R-:W-:Y:S05]  /*ed50*/  @P0 BRA `(.L_x_299) ;  /* 0xfffffff000f00947 */ /* 0x000fea000383ffff */
[----:B------:R-:W-:Y:S05]  /*ed60*/  BSYNC B0 ;  /* 0x0000000000007941 */ /* 0x000fea0003800000 */
.L_x_288:
[----:B------:R-:W-:-:S03]  /*ed70*/  UMOV UR6, 0xffffffff ;  /* 0xffffffff00067882 */ /* 0x000fc60000000000 */
[----:B------:R-:W-:Y:S05]  /*ed80*/  BRA.DIV UR6, `(.L_x_300) ;  /* 0x0000000a06287947 */ /* 0x000fea000b800000 */
[----:B------:R-:W-:-:S13]  /*ed90*/  ELECT P0, URZ, PT ;  /* 0x00000000003f782f */ /* 0x000fda0003800000 */
.L_x_322:
[----:B------:R-:W-:Y:S04]  /*eda0*/  BSSY B0, `(.L_x_301) ;  /* 0x0000074000007945 */ /* 0x000fe80003800000 */
[----:B------:R-:W-:Y:S05]  /*edb0*/  @!P0 BRA `(.L_x_302) ;  /* 0x0000000400c88947 */ /* 0x000fea0003800000 */
[----:B------:R-:W-:-:S04]  /*edc0*/  ULOP3.LUT UR6, UR13, 0x2, URZ, 0xfc, !UPT ;  /* 0x000000020d067892 */ /* 0x000fc8000f8efc3f */
[----:B------:R-:W-:-:S06]  /*edd0*/  UISETP.NE.AND UP0, UPT, UR6, 0x3, UPT ;  /* 0x000000030600788c */ /* 0x000fcc000bf05270 */
[----:B------:R-:W-:-:S13]  /*ede0*/  PLOP3.LUT P0, PT, PT, PT, UP0, 0x80, 0x0 ;  /* 0x000000000000781c */ /* 0x000fda0003f0f008 */
[----:B------:R-:W-:Y:S05]  /*edf0*/  @!P0 BRA `(.L_x_303) ;  /* 0x0000000000048947 */ /* 0x000fea0003800000 */
[----:B------:R-:W-:Y:S01]  /*ee00*/  BPT.TRAP 0x1 ;  /* 0x000000040000795c */ /* 0x000fe20000300000 */
.L_x_303:
[----:B------:R-:W0:Y:S01]  /*ee10*/  S2R R3, SR_CgaCtaId ;  /* 0x0000000000037919 */ /* 0x000e220000008800 */
[----:B------:R-:W-:-:S04]  /*ee20*/  MOV R2, 0x400 ;  /* 0x0000040000027802 */ /* 0x000fc80000000f00 */
[----:B0-----:R-:W-:Y:S02]  /*ee30*/  LEA R3, R3, R2, 0x18 ;  /* 0x0000000203037211 */ /* 0x001fe400078ec0ff */
[----:B------:R-:W-:Y:S02]  /*ee40*/  SHF.L.U32 R2, R0, 0x1f, RZ ;  /* 0x0000001f00027819 */ /* 0x000fe400000006ff */
[----:B------:R-:W-:-:S05]  /*ee50*/  IADD3 R3, R3, 0x60, RZ ;  /* 0x0000006003037810 */ /* 0x000fca0007ffe0ff */
[C---:B------:R-:W-:Y:S02]  /*ee60*/  IMAD R7, R8.reuse, 0x8, R3 ;  /* 0x0000000808077824 */ /* 0x040fe400078e0203 */
[----:B------:R-:W-:Y:S02]  /*ee70*/  VIADD R8, R8, 0x1 ;  /* 0x0000000108087836 */ /* 0x000fe40000000000 */
[----:B------:R-:W0:Y:S03]  /*ee80*/  SYNCS.PHASECHK.TRANS64.TRYWAIT P0, [R7+URZ], R2 ;  /* 0x00000002070075a7 */ /* 0x000e26000800017f */
[----:B------:R-:W-:-:S04]  /*ee90*/  ISETP.NE.AND P1, PT, R8, 0xc, PT ;  /* 0x0000000c0800780c */ /* 0x000fc80003f25270 */
[----:B------:R-:W-:Y:S02]  /*eea0*/  SEL R5, RZ, 0x1, P1 ;  /* 0x00000001ff057807 */ /* 0x000fe40000800000 */
[----:B------:R-:W-:Y:S02]  /*eeb0*/  SEL R8, R8, RZ, P1 ;  /* 0x000000ff08087207 */ /* 0x000fe40000800000 */
[----:B------:R-:W-:-:S03]  /*eec0*/  LOP3.LUT R5, R0, R5, RZ, 0x3c, !PT ;  /* 0x0000000500057212 */ /* 0x000fc600078e3cff */
[----:B------:R-:W-:Y:S01]  /*eed0*/  IMAD R9, R8, 0x8, R3 ;  /* 0x0000000808097824 */ /* 0x000fe200078e0203 */
[----:B------:R-:W-:Y:S01]  /*eee0*/  SHF.L.U32 R4, R5, 0x1f, RZ ;  /* 0x0000001f05047819 */ /* 0x000fe200000006ff */
[----:B0-----:R-:W-:Y:S06]  /*eef0*/  @!P0 BRA `(.L_x_304) ;  /* 0x0000000400ec8947 */ /* 0x001fec0003800000 */
.L_x_323:
[----:B------:R-:W1:Y:S01]  /*ef00*/  SYNCS.PHASECHK.TRANS64.TRYWAIT P0, [R9+URZ], R4 ;  /* 0x00000004090075a7 */ /* 0x000e62000800017f */
[----:B------:R-:W-:-:S04]  /*ef10*/  IADD3 R0, R8, 0x1, RZ ;  /* 0x0000000108007810 */ /* 0x000fc80007ffe0ff */
[----:B------:R-:W-:-:S04]  /*ef20*/  ISETP.NE.AND P1, PT, R0, 0xc, PT ;  /* 0x0000000c0000780c */ /* 0x000fc80003f25270 */
[----:B0-----:R-:W-:Y:S02]  /*ef30*/  SEL R2, RZ, 0x1, P1 ;  /* 0x00000001ff027807 */ /* 0x001fe40000800000 */
[----:B------:R-:W-:Y:S02]  /*ef40*/  SEL R0, R0, RZ, P1 ;  /* 0x000000ff00007207 */ /* 0x000fe40000800000 */
[----:B------:R-:W-:-:S03]  /*ef50*/  LOP3.LUT R7, R5, R2, RZ, 0x3c, !PT ;  /* 0x0000000205077212 */ /* 0x000fc600078e3cff */
[----:B------:R-:W-:Y:S01]  /*ef60*/  IMAD R6, R0, 0x8, R3 ;  /* 0x0000000800067824 */ /* 0x000fe200078e0203 */
[----:B------:R-:W-:Y:S01]  /*ef70*/  SHF.L.U32 R5, R7, 0x1f, RZ ;  /* 0x0000001f07057819 */ /* 0x000fe200000006ff */
[----:B-1----:R-:W-:Y:S06]  /*ef80*/  @!P0 BRA `(.L_x_305) ;  /* 0x0000000400dc8947 */ /* 0x002fec0003800000 */
.L_x_324:
[----:B------:R-:W1:Y:S01]  /*ef90*/  SYNCS.PHASECHK.TRANS64.TRYWAIT P0, [R6+URZ], R5 ;  /* 0x00000005060075a7 */ /* 0x000e62000800017f */
[----:B------:R-:W-:-:S05]  /*efa0*/  VIADD R0, R0, 0x1 ;  /* 0x0000000100007836 */ /* 0x000fca0000000000 */
[----:B------:R-:W-:-:S04]  /*efb0*/  ISETP.NE.AND P1, PT, R0, 0xc, PT ;  /* 0x0000000c0000780c */ /* 0x000fc80003f25270 */
[----:B------:R-:W-:Y:S02]  /*efc0*/  SEL R2, RZ, 0x1, P1 ;  /* 0x00000001ff027807 */ /* 0x000fe40000800000 */
[----:B------:R-:W-:Y:S02]  /*efd0*/  SEL R0, R0, RZ, P1 ;  /* 0x000000ff00007207 */ /* 0x000fe40000800000 */
[----:B------:R-:W-:-:S03]  /*efe0*/  LOP3.LUT R7, R7, R2, RZ, 0x3c, !PT ;  /* 0x0000000207077212 */ /* 0x000fc600078e3cff */
[----:B0-----:R-:W-:Y:S01]  /*eff0*/  IMAD R9, R0, 0x8, R3 ;  /* 0x0000000800097824 */ /* 0x001fe200078e0203 */
[----:B------:R-:W-:Y:S01]  /*f000*/  SHF.L.U32 R4, R7, 0x1f, RZ ;  /* 0x0000001f07047819 */ /* 0x000fe200000006ff */
[----:B-1----:R-:W-:Y:S06]  /*f010*/  @!P0 BRA `(.L_x_306) ;  /* 0x0000000400cc8947 */ /* 0x002fec0003800000 */
.L_x_325:
[----:B------:R-:W1:Y:S01]  /*f020*/  SYNCS.PHASECHK.TRANS64.TRYWAIT P0, [R9+URZ], R4 ;  /* 0x00000004090075a7 */ /* 0x000e62000800017f */
[----:B------:R-:W-:-:S04]  /*f030*/  IADD3 R0, R0, 0x1, RZ ;  /* 0x0000000100007810 */ /* 0x000fc80007ffe0ff */
[----:B------:R-:W-:-:S04]  /*f040*/  ISETP.NE.AND P1, PT, R0, 0xc, PT ;  /* 0x0000000c0000780c */ /* 0x000fc80003f25270 */
[----:B------:R-:W-:Y:S02]  /*f050*/  SEL R2, RZ, 0x1, P1 ;  /* 0x00000001ff027807 */ /* 0x000fe40000800000 */
[----:B------:R-:W-:Y:S02]  /*f060*/  SEL R0, R0, RZ, P1 ;  /* 0x000000ff00007207 */ /* 0x000fe40000800000 */
[----:B------:R-:W-:-:S03]  /*f070*/  LOP3.LUT R7, R7, R2, RZ, 0x3c, !PT ;  /* 0x0000000207077212 */ /* 0x000fc600078e3cff */
[----:B0-----:R-:W-:Y:S01]  /*f080*/  IMAD R6, R0, 0x8, R3 ;  /* 0x0000000800067824 */ /* 0x001fe200078e0203 */
[----:B------:R-:W-:Y:S01]  /*f090*/  SHF.L.U32 R5, R7, 0x1f, RZ ;  /* 0x0000001f07057819 */ /* 0x000fe200000006ff */
[----:B-1----:R-:W-:Y:S06]  /*f0a0*/  @!P0 BRA `(.L_x_307) ;  /* 0x0000000400bc8947 */ /* 0x002fec0003800000 */
.L_x_326:
        /* <DEDUP_REMOVED lines=9> */
.L_x_327:
        /* <DEDUP_REMOVED lines=9> */
.L_x_328:
        /* <DEDUP_REMOVED lines=9> */
.L_x_329:
        /* <DEDUP_REMOVED lines=9> */
.L_x_330:
        /* <DEDUP_REMOVED lines=9> */
.L_x_331:
        /* <DEDUP_REMOVED lines=9> */
.L_x_332:
[----:B------:R-:W1:Y:S01]  /*f410*/  SYNCS.PHASECHK.TRANS64.TRYWAIT P0, [R6+URZ], R5 ;  /* 0x00000005060075a7 */ /* 0x000e62000800017f */
[----:B------:R-:W-:-:S05]  /*f420*/  VIADD R0, R0, 0x1 ;  /* 0x0000000100007836 */ /* 0x000fca0000000000 */
[----:B------:R-:W-:-:S04]  /*f430*/  ISETP.NE.AND P1, PT, R0, 0xc, PT ;  /* 0x0000000c0000780c */ /* 0x000fc80003f25270 */
[----:B------:R-:W-:Y:S02]  /*f440*/  SEL R2, RZ, 0x1, P1 ;  /* 0x00000001ff027807 */ /* 0x000fe40000800000 */
[----:B------:R-:W-:Y:S02]  /*f450*/  SEL R0, R0, RZ, P1 ;  /* 0x000000ff00007207 */ /* 0x000fe40000800000 */
[----:B------:R-:W-:Y:S01]  /*f460*/  LOP3.LUT R2, R7, R2, RZ, 0x3c, !PT ;  /* 0x0000000207027212 */ /* 0x000fe200078e3cff */
[----:B-1----:R-:W-:Y:S06]  /*f470*/  @!P0 BRA `(.L_x_314) ;  /* 0x0000000400548947 */ /* 0x002fec0003800000 */
.L_x_333:
[----:B------:R-:W-:Y:S01]  /*f480*/  IMAD R3, R0, 0x8, R3 ;  /* 0x0000000800037824 */ /* 0x000fe200078e0203 */
[----:B------:R-:W-:-:S07]  /*f490*/  SHF.L.U32 R0, R2, 0x1f, RZ ;  /* 0x0000001f02007819 */ /* 0x000fce00000006ff */
.L_x_315:
[----:B--2---:R2:W3:Y:S02]  /*f4a0*/  SYNCS.PHASECHK.TRANS64.TRYWAIT P0, [R3+URZ], R0 ;  /* 0x00000000030075a7 */ /* 0x0044e4000800017f */
[----:B---3--:R-:W-:Y:S05]  /*f4b0*/  @!P0 NANOSLEEP.SYNCS 0x989680 ;  /* 0x009896800000895d */ /* 0x008fea0003900000 */
[----:B------:R-:W3:Y:S02]  /*f4c0*/  @!P0 SYNCS.PHASECHK.TRANS64 P0, [R3+URZ], R0 ;  /* 0x00000000030085a7 */ /* 0x000ee4000800007f */
[----:B---3--:R-:W-:Y:S05]  /*f4d0*/  @!P0 BRA `(.L_x_315) ;  /* 0xfffffffc00f08947 */ /* 0x008fea000383ffff */
.L_x_302:
[----:B------:R-:W-:Y:S05]  /*f4e0*/  BSYNC B0 ;  /* 0x0000000000007941 */ /* 0x000fea0003800000 */
.L_x_301:
[----:B------:R-:W-:Y:S05]  /*f4f0*/  EXIT ;  /* 0x000000000000794d */ /* 0x000fea0003800000 */
.L_x_22:
[----:B-1----:R-:W-:-:S04]  /*f500*/  MOV R153, UR8 ;  /* 0x0000000800997c02 */ /* 0x002fc80008000f00 */
[----:B------:R1:W2:Y:S03]  /*f510*/  SYNCS.PHASECHK.TRANS64.TRYWAIT P0, [R153+URZ], R152 ;  /* 0x00000098990075a7 */ /* 0x0002a6000800017f */
[----:B--2---:R-:W-:Y:S05]  /*f520*/  @!P0 NANOSLEEP.SYNCS 0x989680 ;  /* 0x009896800000895d */ /* 0x004fea0003900000 */
[----:B------:R-:W2:Y:S02]  /*f530*/  @!P0 SYNCS.PHASECHK.TRANS64 P0, [R153+URZ], R152 ;  /* 0x00000098990085a7 */ /* 0x000ea4000800007f */
[----:B--2---:R-:W-:Y:S05]  /*f540*/  @!P0 BRA `(.L_x_22) ;  /* 0xfffffffc00ec8947 */ /* 0x004fea000383ffff */
[----:B------:R-:W-:Y:S05]  /*f550*/  BRA `(.L_x_21) ;  /* 0xffffff2800b47947 */ /* 0x000fea000383ffff */
.L_x_289:
[----:B------:R-:W-:Y:S01]  /*f560*/  BSSY B1, `(.L_x_316) ;  /* 0x0000006000017945 */ /* 0x000fe20003800000 */
[----:B------:R-:W-:-:S07]  /*f570*/  IMAD.MOV.U32 R2, RZ, RZ, -0x1 ;  /* 0xffffffffff027424 */ /* 0x000fce00078e00ff */
[----:B------:R-:W-:Y:S05]  /*f580*/  WARPSYNC.COLLECTIVE R2, `(.L_x_317) ;  /* 0x00000000020c7348 */ /* 0x000fea0003c00000 */
[----:B------:R-:W-:Y:S02]  /*f590*/  ELECT P0, UR62, PT ;  /* 0x00000000003e782f */ /* 0x000fe40003800000 */
[----:B------:R-:W-:Y:S01]  /*f5a0*/  MOV R2, UR62 ;  /* 0x0000003e00027c02 */ /* 0x000fe20008000f00 */
[----:B------:R-:W-:Y:S10]  /*f5b0*/  ENDCOLLECTIVE ;  /* 0x000000000000791b */ /* 0x000ff40003800000 */
.L_x_317:
[----:B------:R-:W-:Y:S05]  /*f5c0*/  BSYNC B1 ;  /* 0x0000000000017941 */ /* 0x000fea0003800000 */
.L_x_316:
[----:B------:R-:W-:Y:S05]  /*f5d0*/  BRA `(.L_x_318) ;  /* 0xffffffe800dc7947 */ /* 0x000fea000383ffff */
.L_x_292:
[----:B0-----:R0:W2:Y:S02]  /*f5e0*/  SYNCS.PHASECHK.TRANS64.TRYWAIT P0, [R11+URZ+0x60], R4 ;  /* 0x000060040b0075a7 */ /* 0x0010a4000800017f */
[----:B--2---:R-:W-:Y:S05]  /*f5f0*/  @!P0 NANOSLEEP.SYNCS 0x989680 ;  /* 0x009896800000895d */ /* 0x004fea0003900000 */
[----:B------:R-:W2:Y:S02]  /*f600*/  @!P0 SYNCS.PHASECHK.TRANS64 P0, [R11+URZ+0x60], R4 ;  /* 0x000060040b0085a7 */ /* 0x000ea4000800007f */
[----:B--2---:R-:W-:Y:S05]  /*f610*/  @!P0 BRA `(.L_x_292) ;  /* 0xfffffffc00f08947 */ /* 0x004fea000383ffff */
[----:B------:R-:W-:Y:S05]  /*f620*/  BRA `(.L_x_319) ;  /* 0xffffffec00207947 */ /* 0x000fea000383ffff */
.L_x_300:
[----:B------:R-:W-:Y:S01]  /*f630*/  BSSY B0, `(.L_x_320) ;  /* 0x0000006000007945 */ /* 0x000fe20003800000 */
[----:B------:R-:W-:-:S07]  /*f640*/  IMAD.MOV.U32 R2, RZ, RZ, -0x1 ;  /* 0xffffffffff027424 */ /* 0x000fce00078e00ff */
[----:B------:R-:W-:Y:S05]  /*f650*/  WARPSYNC.COLLECTIVE R2, `(.L_x_321) ;  /* 0x00000000020c7348 */ /* 0x000fea0003c00000 */
[----:B------:R-:W-:Y:S02]  /*f660*/  ELECT P0, UR62, PT ;  /* 0x00000000003e782f */ /* 0x000fe40003800000 */
[----:B------:R-:W-:Y:S01]  /*f670*/  MOV R2, UR62 ;  /* 0x0000003e00027c02 */ /* 0x000fe20008000f00 */
[----:B------:R-:W-:Y:S10]  /*f680*/  ENDCOLLECTIVE ;  /* 0x000000000000791b */ /* 0x000ff40003800000 */
.L_x_321:
[----:B------:R-:W-:Y:S05]  /*f690*/  BSYNC B0 ;  /* 0x0000000000007941 */ /* 0x000fea0003800000 */
.L_x_320:
[----:B------:R-:W-:Y:S05]  /*f6a0*/  BRA `(.L_x_322) ;  /* 0xfffffff400bc7947 */ /* 0x000fea000383ffff */
.L_x_304:
[----:B0-----:R0:W1:Y:S02]  /*f6b0*/  SYNCS.PHASECHK.TRANS64.TRYWAIT P0, [R7+URZ], R2 ;  /* 0x00000002070075a7 */ /* 0x001064000800017f */
[----:B-1----:R-:W-:Y:S05]  /*f6c0*/  @!P0 NANOSLEEP.SYNCS 0x989680 ;  /* 0x009896800000895d */ /* 0x002fea0003900000 */
[----:B------:R-:W1:Y:S02]  /*f6d0*/  @!P0 SYNCS.PHASECHK.TRANS64 P0, [R7+URZ], R2 ;  /* 0x00000002070085a7 */ /* 0x000e64000800007f */
[----:B-1----:R-:W-:Y:S05]  /*f6e0*/  @!P0 BRA `(.L_x_304) ;  /* 0xfffffffc00f08947 */ /* 0x002fea000383ffff */
[----:B------:R-:W-:Y:S05]  /*f6f0*/  BRA `(.L_x_323) ;  /* 0xfffffff800007947 */ /* 0x000fea000383ffff */
.L_x_305:
[----:B0-----:R0:W1:Y:S02]  /*f700*/  SYNCS.PHASECHK.TRANS64.TRYWAIT P0, [R9+URZ], R4 ;  /* 0x00000004090075a7 */ /* 0x001064000800017f */
[----:B-1----:R-:W-:Y:S05]  /*f710*/  @!P0 NANOSLEEP.SYNCS 0x989680 ;  /* 0x009896800000895d */ /* 0x002fea0003900000 */
[----:B------:R-:W1:Y:S02]  /*f720*/  @!P0 SYNCS.PHASECHK.TRANS64 P0, [R9+URZ], R4 ;  /* 0x00000004090085a7 */ /* 0x000e64000800007f */
[----:B-1----:R-:W-:Y:S05]  /*f730*/  @!P0 BRA `(.L_x_305) ;  /* 0xfffffffc00f08947 */ /* 0x002fea000383ffff */
[----:B------:R-:W-:Y:S05]  /*f740*/  BRA `(.L_x_324) ;  /* 0xfffffff800107947 */ /* 0x000fea000383ffff */
.L_x_306:
[----:B0-----:R0:W1:Y:S02]  /*f750*/  SYNCS.PHASECHK.TRANS64.TRYWAIT P0, [R6+URZ], R5 ;  /* 0x00000005060075a7 */ /* 0x001064000800017f */
[----:B-1----:R-:W-:Y:S05]  /*f760*/  @!P0 NANOSLEEP.SYNCS 0x989680 ;  /* 0x009896800000895d */ /* 0x002fea0003900000 */
[----:B------:R-:W1:Y:S02]  /*f770*/  @!P0 SYNCS.PHASECHK.TRANS64 P0, [R6+URZ], R5 ;  /* 0x00000005060085a7 */ /* 0x000e64000800007f */
[----:B-1----:R-:W-:Y:S05]  /*f780*/  @!P0 BRA `(.L_x_306) ;  /* 0xfffffffc00f08947 */ /* 0x002fea000383ffff */
[----:B------:R-:W-:Y:S05]  /*f790*/  BRA `(.L_x_325) ;  /* 0xfffffff800207947 */ /* 0x000fea000383ffff */
.L_x_307:
[----:B0-----:R0:W1:Y:S02]  /*f7a0*/  SYNCS.PHASECHK.TRANS64.TRYWAIT P0, [R9+URZ], R4 ;  /* 0x00000004090075a7 */ /* 0x001064000800017f */
[----:B-1----:R-:W-:Y:S05]  /*f7b0*/  @!P0 NANOSLEEP.SYNCS 0x989680 ;  /* 0x009896800000895d */ /* 0x002fea0003900000 */
[----:B------:R-:W1:Y:S02]  /*f7c0*/  @!P0 SYNCS.PHASECHK.TRANS64 P0, [R9+URZ], R4 ;  /* 0x00000004090085a7 */ /* 0x000e64000800007f */
[----:B-1----:R-:W-:Y:S05]  /*f7d0*/  @!P0 BRA `(.L_x_307) ;  /* 0xfffffffc00f08947 */ /* 0x002fea000383ffff */
[----:B------:R-:W-:Y:S05]  /*f7e0*/  BRA `(.L_x_326) ;  /* 0xfffffff800307947 */ /* 0x000fea000383ffff */
.L_x_308:
[----:B0-----:R0:W1:Y:S02]  /*f7f0*/  SYNCS.PHASECHK.TRANS64.TRYWAIT P0, [R6+URZ], R5 ;  /* 0x00000005060075a7 */ /* 0x001064000800017f */
[----:B-1----:R-:W-:Y:S05]  /*f800*/  @!P0 NANOSLEEP.SYNCS 0x989680 ;  /* 0x009896800000895d */ /* 0x002fea0003900000 */
[----:B------:R-:W1:Y:S02]  /*f810*/  @!P0 SYNCS.PHASECHK.TRANS64 P0, [R6+URZ], R5 ;  /* 0x00000005060085a7 */ /* 0x000e64000800007f */
[----:B-1----:R-:W-:Y:S05]  /*f820*/  @!P0 BRA `(.L_x_308) ;  /* 0xfffffffc00f08947 */ /* 0x002fea000383ffff */
[----:B------:R-:W-:Y:S05]  /*f830*/  BRA `(.L_x_327) ;  /* 0xfffffff800407947 */ /* 0x000fea000383ffff */
.L_x_309:
[----:B0-----:R0:W1:Y:S02]  /*f840*/  SYNCS.PHASECHK.TRANS64.TRYWAIT P0, [R9+URZ], R4 ;  /* 0x00000004090075a7 */ /* 0x001064000800017f */
[----:B-1----:R-:W-:Y:S05]  /*f850*/  @!P0 NANOSLEEP.SYNCS 0x989680 ;  /* 0x009896800000895d */ /* 0x002fea0003900000 */
[----:B------:R-:W1:Y:S02]  /*f860*/  @!P0 SYNCS.PHASECHK.TRANS64 P0, [R9+URZ], R4 ;  /* 0x00000004090085a7 */ /* 0x000e64000800007f */
[----:B-1----:R-:W-:Y:S05]  /*f870*/  @!P0 BRA `(.L_x_309) ;  /* 0xfffffffc00f08947 */ /* 0x002fea000383ffff */
[----:B------:R-:W-:Y:S05]  /*f880*/  BRA `(.L_x_328) ;  /* 0xfffffff800507947 */ /* 0x000fea000383ffff */
.L_x_310:
[----:B0-----:R0:W1:Y:S02]  /*f890*/  SYNCS.PHASECHK.TRANS64.TRYWAIT P0, [R6+URZ], R5 ;  /* 0x00000005060075a7 */ /* 0x001064000800017f */
[----:B-1----:R-:W-:Y:S05]  /*f8a0*/  @!P0 NANOSLEEP.SYNCS 0x989680 ;  /* 0x009896800000895d */ /* 0x002fea0003900000 */
[----:B------:R-:W1:Y:S02]  /*f8b0*/  @!P0 SYNCS.PHASECHK.TRANS64 P0, [R6+URZ], R5 ;  /* 0x00000005060085a7 */ /* 0x000e64000800007f */
[----:B-1----:R-:W-:Y:S05]  /*f8c0*/  @!P0 BRA `(.L_x_310) ;  /* 0xfffffffc00f08947 */ /* 0x002fea000383ffff */
[----:B------:R-:W-:Y:S05]  /*f8d0*/  BRA `(.L_x_329) ;  /* 0xfffffff800607947 */ /* 0x000fea000383ffff */
.L_x_311:
[----:B0-----:R0:W1:Y:S02]  /*f8e0*/  SYNCS.PHASECHK.TRANS64.TRYWAIT P0, [R9+URZ], R4 ;  /* 0x00000004090075a7 */ /* 0x001064000800017f */
[----:B-1----:R-:W-:Y:S05]  /*f8f0*/  @!P0 NANOSLEEP.SYNCS 0x989680 ;  /* 0x009896800000895d */ /* 0x002fea0003900000 */
[----:B------:R-:W1:Y:S02]  /*f900*/  @!P0 SYNCS.PHASECHK.TRANS64 P0, [R9+URZ], R4 ;  /* 0x00000004090085a7 */ /* 0x000e64000800007f */
[----:B-1----:R-:W-:Y:S05]  /*f910*/  @!P0 BRA `(.L_x_311) ;  /* 0xfffffffc00f08947 */ /* 0x002fea000383ffff */
[----:B------:R-:W-:Y:S05]  /*f920*/  BRA `(.L_x_330) ;  /* 0xfffffff800707947 */ /* 0x000fea000383ffff */
.L_x_312:
[----:B0-----:R0:W1:Y:S02]  /*f930*/  SYNCS.PHASECHK.TRANS64.TRYWAIT P0, [R6+URZ], R5 ;  /* 0x00000005060075a7 */ /* 0x001064000800017f */
[----:B-1----:R-:W-:Y:S05]  /*f940*/  @!P0 NANOSLEEP.SYNCS 0x989680 ;  /* 0x009896800000895d */ /* 0x002fea0003900000 */
[----:B------:R-:W1:Y:S02]  /*f950*/  @!P0 SYNCS.PHASECHK.TRANS64 P0, [R6+URZ], R5 ;  /* 0x00000005060085a7 */ /* 0x000e64000800007f */
[----:B-1----:R-:W-:Y:S05]  /*f960*/  @!P0 BRA `(.L_x_312) ;  /* 0xfffffffc00f08947 */ /* 0x002fea000383ffff */
[----:B------:R-:W-:Y:S05]  /*f970*/  BRA `(.L_x_331) ;  /* 0xfffffff800807947 */ /* 0x000fea000383ffff */
.L_x_313:
[----:B0-----:R0:W1:Y:S02]  /*f980*/  SYNCS.PHASECHK.TRANS64.TRYWAIT P0, [R9+URZ], R4 ;  /* 0x00000004090075a7 */ /* 0x001064000800017f */
[----:B-1----:R-:W-:Y:S05]  /*f990*/  @!P0 NANOSLEEP.SYNCS 0x989680 ;  /* 0x009896800000895d */ /* 0x002fea0003900000 */
[----:B------:R-:W1:Y:S02]  /*f9a0*/  @!P0 SYNCS.PHASECHK.TRANS64 P0, [R9+URZ], R4 ;  /* 0x00000004090085a7 */ /* 0x000e64000800007f */
[----:B-1----:R-:W-:Y:S05]  /*f9b0*/  @!P0 BRA `(.L_x_313) ;  /* 0xfffffffc00f08947 */ /* 0x002fea000383ffff */
[----:B------:R-:W-:Y:S05]  /*f9c0*/  BRA `(.L_x_332) ;  /* 0xfffffff800907947 */ /* 0x000fea000383ffff */
.L_x_314:
[----:B-1----:R1:W2:Y:S02]  /*f9d0*/  SYNCS.PHASECHK.TRANS64.TRYWAIT P0, [R6+URZ], R5 ;  /* 0x00000005060075a7 */ /* 0x0022a4000800017f */
[----:B--2---:R-:W-:Y:S05]  /*f9e0*/  @!P0 NANOSLEEP.SYNCS 0x989680 ;  /* 0x009896800000895d */ /* 0x004fea0003900000 */
[----:B------:R-:W2:Y:S02]  /*f9f0*/  @!P0 SYNCS.PHASECHK.TRANS64 P0, [R6+URZ], R5 ;  /* 0x00000005060085a7 */ /* 0x000ea4000800007f */
[----:B--2---:R-:W-:Y:S05]  /*fa00*/  @!P0 BRA `(.L_x_314) ;  /* 0xfffffffc00f08947 */ /* 0x004fea000383ffff */
[----:B------:R-:W-:Y:S05]  /*fa10*/  BRA `(.L_x_333) ;  /* 0xfffffff800987947 */ /* 0x000fea000383ffff */
.L_x_334:
[----:B------:R-:W-:-:S00]  /*fa20*/  BRA `(.L_x_334) ;  /* 0xfffffffc00fc7947 */ /* 0x000fc0000383ffff */
[----:B------:R-:W-:-:S00]  /*fa30*/  NOP ;  /* 0x0000000000007918 */ /* 0x000fc00000000000 */
        /* <DEDUP_REMOVED lines=12> */
.L_x_335:


//--------------------- .nv.shared._ZN7cutlass13device_kernelINS_4gemm6kernel13GemmUniversalIN4cute5tupleIJiiiiEEENS1_10collective13CollectiveMmaINS1_43MainloopSm90TmaGmmaWarpSpecializedSparseFP8ILi12ENS5_IJNS4_1CILi2EEENSA_ILi1EEESC_EEENS1_35KernelTmaWarpSpecializedCooperativeEEENS5_IJNSA_ILi256EEENSA_ILi128EEENSA_ILi64EEEEEENS_12float_e4m3_tENS5_IJNS4_6LayoutINS5_IJiNS5_IJSB_iEEEiEEENS5_IJlNS5_IJSC_SB_EEElEEEEENSL_INS5_IJNS5_IJSI_iEEESR_iEEENS5_IJNS5_IJSI_NSA_ILi4096EEEEEENS5_IJSC_lEEElEEEEEEEESK_NS5_IJlSC_lEEENS4_8TiledMMAINS4_8MMA_AtomIJNS4_4SM904GMMA6SPARSE32GMMA_64x128x64_F32E4M3E4M3_SS_TNILNS13_7ScaleInE1ELS16_1ELNS13_9SparseSelE0EEEEEENSL_ISD_NS5_IJSC_NSA_ILi0EEES1A_EEEEENS5_IJNS4_10UnderscoreES1D_S1D_EEEEENS4_13SM90_TMA_LOADENS4_14ComposedLayoutINS4_7SwizzleILi1ELi4ELi3EEENS4_25smem_sparse_ptr_flag_bitsILi2ELi8EEENSL_INS5_IJNS5_IJSC_NSA_ILi8EEEEEENS5_IJSB_NSA_ILi32EEEEEEEEENS5_IJNS5_IJS1A_SI_EEESO_EEEEEEEvNS4_8identityENS4_23SM90_TMA_LOAD_MULTICASTENS1H_INS1I_ILi2ELi4ELi3EEENS4_18smem_ptr_flag_bitsILi8EEENSL_INS5_IJS1M_SI_EEENS5_IJSI_SC_EEEEEEEvS1V_EENS_8epilogue10collective6detail29Sm90TmaWarpSpecializedAdapterINS26_15DefaultEpilogueIfNS5_IJSC_llEEES2A_NS25_6thread17LinearCombinationIfLi1EffLNS2B_9ScaleType4KindE0ELNS_15FloatRoundStyleE2EfEENS1_15EpilogueDefaultEEEEEvvEEEEvNT_6ParamsE --------------------------
	.section	.nv.shared._ZN7cutlass13device_kernelINS_4gemm6kernel13GemmUniversalIN4cute5tupleIJiiiiEEENS1_10collective13CollectiveMmaINS1_43MainloopSm90TmaGmmaWarpSpecializedSparseFP8ILi12ENS5_IJNS4_1CILi2EEENSA_ILi1EEESC_EEENS1_35KernelTmaWarpSpecializedCooperativeEEENS5_IJNSA_ILi256EEENSA_ILi128EEENSA_ILi64EEEEEENS_12float_e4m3_tENS5_IJNS4_6LayoutINS5_IJiNS5_IJSB_iEEEiEEENS5_IJlNS5_IJSC_SB_EEElEEEEENSL_INS5_IJNS5_IJSI_iEEESR_iEEENS5_IJNS5_IJSI_NSA_ILi4096EEEEEENS5_IJSC_lEEElEEEEEEEESK_NS5_IJlSC_lEEENS4_8TiledMMAINS4_8MMA_AtomIJNS4_4SM904GMMA6SPARSE32GMMA_64x128x64_F32E4M3E4M3_SS_TNILNS13_7ScaleInE1ELS16_1ELNS13_9SparseSelE0EEEEEENSL_ISD_NS5_IJSC_NSA_ILi0EEES1A_EEEEENS5_IJNS4_10UnderscoreES1D_S1D_EEEEENS4_13SM90_TMA_LOADENS4_14ComposedLayoutINS4_7SwizzleILi1ELi4ELi3EEENS4_25smem_sparse_ptr_flag_bitsILi2ELi8EEENSL_INS5_IJNS5_IJSC_NSA_ILi8EEEEEENS5_IJSB_NSA_ILi32EEEEEEEEENS5_IJNS5_IJS1A_SI_EEESO_EEEEEEEvNS4_8identityENS4_23SM90_TMA_LOAD_MULTICASTENS1H_INS1I_ILi2ELi4ELi3EEENS4_18smem_ptr_flag_bitsILi8EEENSL_INS5_IJS1M_SI_EEENS5_IJSI_SC_EEEEEEEvS1V_EENS_8epilogue10collective6detail29Sm90TmaWarpSpecializedAdapterINS26_15DefaultEpilogueIfNS5_IJSC_llEEES2A_NS25_6thread17LinearCombinationIfLi1EffLNS2B_9ScaleType4KindE0ELNS_15FloatRoundStyleE2EfEENS1_15EpilogueDefaultEEEEEvvEEEEvNT_6ParamsE,"aw",@nobits
	.sectionflags	@""
	.align	16
	.zero		1024


//--------------------- .nv.shared.reserved.0     --------------------------
	.section	.nv.shared.reserved.0,"aw",@nobits
	.weak		__nv_reservedSMEM_offset_0_alias
	.size		__nv_reservedSMEM_offset_0_alias, 0, 0
	.other		__nv_reservedSMEM_offset_0_alias,@"STO_CUDA_RESERVED_SHARED STV_DEFAULT"
__nv_reservedSMEM_offset_0_alias:
	.zero		0


//--------------------- .nv.global                --------------------------
	.section	.nv.global,"aw",@nobits
.nv.global:
	.type		_ZN39_INTERNAL_7eede5d3_4_k_cu_03e372f1_27844cute1_E,@object
	.size		_ZN39_INTERNAL_7eede5d3_4_k_cu_03e372f1_27844cute1_E,(_ZN39_INTERNAL_7eede5d3_4_k_cu_03e372f1_27844cuda3std3__45__cpo6cbeginE - _ZN39_INTERNAL_7eede5d3_4_k_cu_03e372f1_27844cute1_E)
_ZN39_INTERNAL_7eede5d3_4_k_cu_03e372f1_27844cute1_E:
	.zero		1
	.type		_ZN39_INTERNAL_7eede5d3_4_k_cu_03e372f1_27844cuda3std3__45__cpo6cbeginE,@object
	.size		_ZN39_INTERNAL_7eede5d3_4_k_cu_03e372f1_27844cuda3std3__45__cpo6cbeginE,(_ZN39_INTERNAL_7eede5d3_4_k_cu_03e372f1_27844cuda3std3__48in_placeE - _ZN39_INTERNAL_7eede5d3_4_k_cu_03e372f1_27844cuda3std3__45__cpo6cbeginE)
_ZN39_INTERNAL_7eede5d3_4_k_cu_03e372f1_27844cuda3std3__45__cpo6cbeginE:
	.zero		1
	.type		_ZN39_INTERNAL_7eede5d3_4_k_cu_03e372f1_27844cuda3std3__48in_placeE,@object
	.size		_ZN39_INTERNAL_7eede5d3_4_k_cu_03e372f1_27844cuda3std3__48in_placeE,(_ZN39_INTERNAL_7eede5d3_4_k_cu_03e372f1_27844cuda3std6ranges3__45__cpo9iter_moveE - _ZN39_INTERNAL_7eede5d3_4_k_cu_03e372f1_27844cuda3std3__48in_placeE)
_ZN39_INTERNAL_7eede5d3_4_k_cu_03e372f1_27844cuda3std3__48in_placeE:
	.zero		1
	.type		_ZN39_INTERNAL_7eede5d3_4_k_cu_03e372f1_27844cuda3std6ranges3__45__cpo9iter_moveE,@object
	.size		_ZN39_INTERNAL_7eede5d3_4_k_cu_03e372f1_27844cuda3std6ranges3__45__cpo9iter_moveE,(_ZN39_INTERNAL_7eede5d3_4_k_cu_03e372f1_27844cuda3std3__45__cpo5beginE - _ZN39_INTERNAL_7eede5d3_4_k_cu_03e372f1_27844cuda3std6ranges3__45__cpo9iter_moveE)
_ZN39_INTERNAL_7eede5d3_4_k_cu_03e372f1_27844cuda3std6ranges3__45__cpo9iter_moveE:
	.zero		1
	.type		_ZN39_INTERNAL_7eede5d3_4_k_cu_03e372f1_27844cuda3std3__45__cpo5beginE,@object
	.size		_ZN39_INTERNAL_7eede5d3_4_k_cu_03e372f1_27844cuda3std3__45__cpo5beginE,(_ZN39_INTERNAL_7eede5d3_4_k_cu_03e372f1_27844cuda3std3__441_GLOBAL__N__7eede5d3_4_k_cu_03e372f1_27846ignoreE - _ZN39_INTERNAL_7eede5d3_4_k_cu_03e372f1_27844cuda3std3__45__cpo5beginE)
_ZN39_INTERNAL_7eede5d3_4_k_cu_03e372f1_27844cuda3std3__45__cpo5beginE:
	.zero		1
	.type		_ZN39_INTERNAL_7eede5d3_4_k_cu_03e372f1_27844cuda3std3__441_GLOBAL__N__7eede5d3_4_k_cu_03e372f1_27846ignoreE,@object
	.size		_ZN39_INTERNAL_7eede5d3_4_k_cu_03e372f1_27844cuda3std3__441_GLOBAL__N__7eede5d3_4_k_cu_03e372f1_27846ignoreE,(_ZN39_INTERNAL_7eede5d3_4_k_cu_03e372f1_27844cute7productE - _ZN39_INTERNAL_7eede5d3_4_k_cu_03e372f1_27844cuda3std3__441_GLOBAL__N__7eede5d3_4_k_cu_03e372f1_27846ignoreE)
_ZN39_INTERNAL_7eede5d3_4_k_cu_03e372f1_27844cuda3std3__441_GLOBAL__N__7eede5d3_4_k_cu_03e372f1_27846ignoreE:
	.zero		1
	.type		_ZN39_INTERNAL_7eede5d3_4_k_cu_03e372f1_27844cute7productE,@object
	.size		_ZN39_INTERNAL_7eede5d3_4_k_cu_03e372f1_27844cute7productE,(_ZN39_INTERNAL_7eede5d3_4_k_cu_03e372f1_27844cuda3std3__45__cpo3endE - _ZN39_INTERNAL_7eede5d3_4_k_cu_03e372f1_27844cute7productE)
_ZN39_INTERNAL_7eede5d3_4_k_cu_03e372f1_27844cute7productE:
	.zero		1
	.type		_ZN39_INTERNAL_7eede5d3_4_k_cu_03e372f1_27844cuda3std3__45__cpo3endE,@object
	.size		_ZN39_INTERNAL_7eede5d3_4_k_cu_03e372f1_27844cuda3std3__45__cpo3endE,(_ZN39_INTERNAL_7eede5d3_4_k_cu_03e372f1_27844cuda3std3__419piecewise_constructE - _ZN39_INTERNAL_7eede5d3_4_k_cu_03e372f1_27844cuda3std3__45__cpo3endE)
_ZN39_INTERNAL_7eede5d3_4_k_cu_03e372f1_27844cuda3std3__45__cpo3endE:
	.zero		1
	.type		_ZN39_INTERNAL_7eede5d3_4_k_cu_03e372f1_27844cuda3std3__419piecewise_constructE,@object
	.size		_ZN39_INTERNAL_7eede5d3_4_k_cu_03e372f1_27844cuda3std3__419piecewise_constructE,(_ZN39_INTERNAL_7eede5d3_4_k_cu_03e372f1_27844cuda3std3__45__cpo4cendE - _ZN39_INTERNAL_7eede5d3_4_k_cu_03e372f1_27844cuda3std3__419piecewise_constructE)
_ZN39_INTERNAL_7eede5d3_4_k_cu_03e372f1_27844cuda3std3__419piecewise_constructE:
	.zero		1
	.type		_ZN39_INTERNAL_7eede5d3_4_k_cu_03e372f1_27844cuda3std3__45__cpo4cendE,@object
	.size		_ZN39_INTERNAL_7eede5d3_4_k_cu_03e372f1_27844cuda3std3__45__cpo4cendE,(_ZN39_INTERNAL_7eede5d3_4_k_cu_03e372f1_27844cuda3std6ranges3__45__cpo4swapE - _ZN39_INTERNAL_7eede5d3_4_k_cu_03e372f1_27844cuda3std3__45__cpo4cendE)
_ZN39_INTERNAL_7eede5d3_4_k_cu_03e372f1_27844cuda3std3__45__cpo4cendE:
	.zero		1
	.type		_ZN39_INTERNAL_7eede5d3_4_k_cu_03e372f1_27844cuda3std6ranges3__45__cpo4swapE,@object
	.size		_ZN39_INTERNAL_7eede5d3_4_k_cu_03e372f1_27844cuda3std6ranges3__45__cpo4swapE,(.L_7 - _ZN39_INTERNAL_7eede5d3_4_k_cu_03e372f1_27844cuda3std6ranges3__45__cpo4swapE)
_ZN39_INTERNAL_7eede5d3_4_k_cu_03e372f1_27844cuda3std6ranges3__45__cpo4swapE:
	.zero		1
.L_7:


//--------------------- .nv.constant0._ZN7cutlass13device_kernelINS_4gemm6kernel13GemmUniversalIN4cute5tupleIJiiiiEEENS1_10collective13CollectiveMmaINS1_43MainloopSm90TmaGmmaWarpSpecializedSparseFP8ILi12ENS5_IJNS4_1CILi2EEENSA_ILi1EEESC_EEENS1_35KernelTmaWarpSpecializedCooperativeEEENS5_IJNSA_ILi256EEENSA_ILi128EEENSA_ILi64EEEEEENS_12float_e4m3_tENS5_IJNS4_6LayoutINS5_IJiNS5_IJSB_iEEEiEEENS5_IJlNS5_IJSC_SB_EEElEEEEENSL_INS5_IJNS5_IJSI_iEEESR_iEEENS5_IJNS5_IJSI_NSA_ILi4096EEEEEENS5_IJSC_lEEElEEEEEEEESK_NS5_IJlSC_lEEENS4_8TiledMMAINS4_8MMA_AtomIJNS4_4SM904GMMA6SPARSE32GMMA_64x128x64_F32E4M3E4M3_SS_TNILNS13_7ScaleInE1ELS16_1ELNS13_9SparseSelE0EEEEEENSL_ISD_NS5_IJSC_NSA_ILi0EEES1A_EEEEENS5_IJNS4_10UnderscoreES1D_S1D_EEEEENS4_13SM90_TMA_LOADENS4_14ComposedLayoutINS4_7SwizzleILi1ELi4ELi3EEENS4_25smem_sparse_ptr_flag_bitsILi2ELi8EEENSL_INS5_IJNS5_IJSC_NSA_ILi8EEEEEENS5_IJSB_NSA_ILi32EEEEEEEEENS5_IJNS5_IJS1A_SI_EEESO_EEEEEEEvNS4_8identityENS4_23SM90_TMA_LOAD_MULTICASTENS1H_INS1I_ILi2ELi4ELi3EEENS4_18smem_ptr_flag_bitsILi8EEENSL_INS5_IJS1M_SI_EEENS5_IJSI_SC_EEEEEEEvS1V_EENS_8epilogue10collective6detail29Sm90TmaWarpSpecializedAdapterINS26_15DefaultEpilogueIfNS5_IJSC_llEEES2A_NS25_6thread17LinearCombinationIfLi1EffLNS2B_9ScaleType4KindE0ELNS_15FloatRoundStyleE2EfEENS1_15EpilogueDefaultEEEEEvvEEEEvNT_6ParamsE --------------------------
	.section	.nv.constant0._ZN7cutlass13device_kernelINS_4gemm6kernel13GemmUniversalIN4cute5tupleIJiiiiEEENS1_10collective13CollectiveMmaINS1_43MainloopSm90TmaGmmaWarpSpecializedSparseFP8ILi12ENS5_IJNS4_1CILi2EEENSA_ILi1EEESC_EEENS1_35KernelTmaWarpSpecializedCooperativeEEENS5_IJNSA_ILi256EEENSA_ILi128EEENSA_ILi64EEEEEENS_12float_e4m3_tENS5_IJNS4_6LayoutINS5_IJiNS5_IJSB_iEEEiEEENS5_IJlNS5_IJSC_SB_EEElEEEEENSL_INS5_IJNS5_IJSI_iEEESR_iEEENS5_IJNS5_IJSI_NSA_ILi4096EEEEEENS5_IJSC_lEEElEEEEEEEESK_NS5_IJlSC_lEEENS4_8TiledMMAINS4_8MMA_AtomIJNS4_4SM904GMMA6SPARSE32GMMA_64x128x64_F32E4M3E4M3_SS_TNILNS13_7ScaleInE1ELS16_1ELNS13_9SparseSelE0EEEEEENSL_ISD_NS5_IJSC_NSA_ILi0EEES1A_EEEEENS5_IJNS4_10UnderscoreES1D_S1D_EEEEENS4_13SM90_TMA_LOADENS4_14ComposedLayoutINS4_7SwizzleILi1ELi4ELi3EEENS4_25smem_sparse_ptr_flag_bitsILi2ELi8EEENSL_INS5_IJNS5_IJSC_NSA_ILi8EEEEEENS5_IJSB_NSA_ILi32EEEEEEEEENS5_IJNS5_IJS1A_SI_EEESO_EEEEEEEvNS4_8identityENS4_23SM90_TMA_LOAD_MULTICASTENS1H_INS1I_ILi2ELi4ELi3EEENS4_18smem_ptr_flag_bitsILi8EEENSL_INS5_IJS1M_SI_EEENS5_IJSI_SC_EEEEEEEvS1V_EENS_8epilogue10collective6detail29Sm90TmaWarpSpecializedAdapterINS26_15DefaultEpilogueIfNS5_IJSC_llEEES2A_NS25_6thread17LinearCombinationIfLi1EffLNS2B_9ScaleType4KindE0ELNS_15FloatRoundStyleE2EfEENS1_15EpilogueDefaultEEEEEvvEEEEvNT_6ParamsE,"a",@progbits
	.sectionflags	@""
	.align	4
.nv.constant0._ZN7cutlass13device_kernelINS_4gemm6kernel13GemmUniversalIN4cute5tupleIJiiiiEEENS1_10collective13CollectiveMmaINS1_43MainloopSm90TmaGmmaWarpSpecializedSparseFP8ILi12ENS5_IJNS4_1CILi2EEENSA_ILi1EEESC_EEENS1_35KernelTmaWarpSpecializedCooperativeEEENS5_IJNSA_ILi256EEENSA_ILi128EEENSA_ILi64EEEEEENS_12float_e4m3_tENS5_IJNS4_6LayoutINS5_IJiNS5_IJSB_iEEEiEEENS5_IJlNS5_IJSC_SB_EEElEEEEENSL_INS5_IJNS5_IJSI_iEEESR_iEEENS5_IJNS5_IJSI_NSA_ILi4096EEEEEENS5_IJSC_lEEElEEEEEEEESK_NS5_IJlSC_lEEENS4_8TiledMMAINS4_8MMA_AtomIJNS4_4SM904GMMA6SPARSE32GMMA_64x128x64_F32E4M3E4M3_SS_TNILNS13_7ScaleInE1ELS16_1ELNS13_9SparseSelE0EEEEEENSL_ISD_NS5_IJSC_NSA_ILi0EEES1A_EEEEENS5_IJNS4_10UnderscoreES1D_S1D_EEEEENS4_13SM90_TMA_LOADENS4_14ComposedLayoutINS4_7SwizzleILi1ELi4ELi3EEENS4_25smem_sparse_ptr_flag_bitsILi2ELi8EEENSL_INS5_IJNS5_IJSC_NSA_ILi8EEEEEENS5_IJSB_NSA_ILi32EEEEEEEEENS5_IJNS5_IJS1A_SI_EEESO_EEEEEEEvNS4_8identityENS4_23SM90_TMA_LOAD_MULTICASTENS1H_INS1I_ILi2ELi4ELi3EEENS4_18smem_ptr_flag_bitsILi8EEENSL_INS5_IJS1M_SI_EEENS5_IJSI_SC_EEEEEEEvS1V_EENS_8epilogue10collective6detail29Sm90TmaWarpSpecializedAdapterINS26_15DefaultEpilogueIfNS5_IJSC_llEEES2A_NS25_6thread17LinearCombinationIfLi1EffLNS2B_9ScaleType4KindE0ELNS_15FloatRoundStyleE2EfEENS1_15EpilogueDefaultEEEEEvvEEEEvNT_6ParamsE:
	.zero		1920


//--------------------- SYMBOLS --------------------------

	.type		.nv.reservedSmem.offset0,@object
	.size		.nv.reservedSmem.offset0,0x4
